//
// Generated by NVIDIA NVVM Compiler
//
// Compiler Build ID: CL-36424714
// Cuda compilation tools, release 13.0, V13.0.88
// Based on NVVM 20.0.0
//

.version 9.0
.target sm_100
.address_size 64

	// .globl	_Z21nkat_star_gemm_simplePKfS0_Pfii

.visible .entry _Z21nkat_star_gemm_simplePKfS0_Pfii(
	.param .u64 .ptr .align 1 _Z21nkat_star_gemm_simplePKfS0_Pfii_param_0,
	.param .u64 .ptr .align 1 _Z21nkat_star_gemm_simplePKfS0_Pfii_param_1,
	.param .u64 .ptr .align 1 _Z21nkat_star_gemm_simplePKfS0_Pfii_param_2,
	.param .u32 _Z21nkat_star_gemm_simplePKfS0_Pfii_param_3,
	.param .u32 _Z21nkat_star_gemm_simplePKfS0_Pfii_param_4
)
{
	.reg .pred 	%p<11>;
	.reg .b32 	%r<38>;
	.reg .b32 	%f<112>;
	.reg .b64 	%rd<31>;

	ld.param.u64 	%rd11, [_Z21nkat_star_gemm_simplePKfS0_Pfii_param_0];
	ld.param.u64 	%rd12, [_Z21nkat_star_gemm_simplePKfS0_Pfii_param_1];
	ld.param.u64 	%rd10, [_Z21nkat_star_gemm_simplePKfS0_Pfii_param_2];
	ld.param.u32 	%r24, [_Z21nkat_star_gemm_simplePKfS0_Pfii_param_3];
	ld.param.u32 	%r23, [_Z21nkat_star_gemm_simplePKfS0_Pfii_param_4];
	cvta.to.global.u64 	%rd1, %rd12;
	cvta.to.global.u64 	%rd2, %rd11;
	mov.u32 	%r25, %ctaid.x;
	mov.u32 	%r26, %ntid.x;
	mov.u32 	%r27, %tid.x;
	mad.lo.s32 	%r1, %r25, %r26, %r27;
	setp.ge.s32 	%p1, %r1, %r24;
	@%p1 bra 	$L__BB0_15;
	setp.lt.s32 	%p2, %r23, 1;
	mov.f32 	%f111, 0f00000000;
	@%p2 bra 	$L__BB0_14;
	mul.lo.s32 	%r2, %r23, %r1;
	and.b32  	%r3, %r23, 15;
	setp.lt.u32 	%p3, %r23, 16;
	mov.f32 	%f111, 0f00000000;
	mov.b32 	%r34, 0;
	@%p3 bra 	$L__BB0_5;
	and.b32  	%r34, %r23, 2147483632;
	neg.s32 	%r32, %r34;
	add.s64 	%rd3, %rd2, 32;
	add.s64 	%rd29, %rd1, 32;
	mov.f32 	%f111, 0f00000000;
	mov.u32 	%r31, %r2;
$L__BB0_4:
	.pragma "nounroll";
	mul.wide.s32 	%rd13, %r31, 4;
	add.s64 	%rd14, %rd3, %rd13;
	ld.global.nc.f32 	%f18, [%rd14+-32];
	ld.global.nc.f32 	%f19, [%rd29+-32];
	fma.rn.f32 	%f20, %f18, %f19, %f111;
	ld.global.nc.f32 	%f21, [%rd14+-28];
	ld.global.nc.f32 	%f22, [%rd29+-28];
	fma.rn.f32 	%f23, %f21, %f22, %f20;
	ld.global.nc.f32 	%f24, [%rd14+-24];
	ld.global.nc.f32 	%f25, [%rd29+-24];
	fma.rn.f32 	%f26, %f24, %f25, %f23;
	ld.global.nc.f32 	%f27, [%rd14+-20];
	ld.global.nc.f32 	%f28, [%rd29+-20];
	fma.rn.f32 	%f29, %f27, %f28, %f26;
	ld.global.nc.f32 	%f30, [%rd14+-16];
	ld.global.nc.f32 	%f31, [%rd29+-16];
	fma.rn.f32 	%f32, %f30, %f31, %f29;
	ld.global.nc.f32 	%f33, [%rd14+-12];
	ld.global.nc.f32 	%f34, [%rd29+-12];
	fma.rn.f32 	%f35, %f33, %f34, %f32;
	ld.global.nc.f32 	%f36, [%rd14+-8];
	ld.global.nc.f32 	%f37, [%rd29+-8];
	fma.rn.f32 	%f38, %f36, %f37, %f35;
	ld.global.nc.f32 	%f39, [%rd14+-4];
	ld.global.nc.f32 	%f40, [%rd29+-4];
	fma.rn.f32 	%f41, %f39, %f40, %f38;
	ld.global.nc.f32 	%f42, [%rd14];
	ld.global.nc.f32 	%f43, [%rd29];
	fma.rn.f32 	%f44, %f42, %f43, %f41;
	ld.global.nc.f32 	%f45, [%rd14+4];
	ld.global.nc.f32 	%f46, [%rd29+4];
	fma.rn.f32 	%f47, %f45, %f46, %f44;
	ld.global.nc.f32 	%f48, [%rd14+8];
	ld.global.nc.f32 	%f49, [%rd29+8];
	fma.rn.f32 	%f50, %f48, %f49, %f47;
	ld.global.nc.f32 	%f51, [%rd14+12];
	ld.global.nc.f32 	%f52, [%rd29+12];
	fma.rn.f32 	%f53, %f51, %f52, %f50;
	ld.global.nc.f32 	%f54, [%rd14+16];
	ld.global.nc.f32 	%f55, [%rd29+16];
	fma.rn.f32 	%f56, %f54, %f55, %f53;
	ld.global.nc.f32 	%f57, [%rd14+20];
	ld.global.nc.f32 	%f58, [%rd29+20];
	fma.rn.f32 	%f59, %f57, %f58, %f56;
	ld.global.nc.f32 	%f60, [%rd14+24];
	ld.global.nc.f32 	%f61, [%rd29+24];
	fma.rn.f32 	%f62, %f60, %f61, %f59;
	ld.global.nc.f32 	%f63, [%rd14+28];
	ld.global.nc.f32 	%f64, [%rd29+28];
	fma.rn.f32 	%f111, %f63, %f64, %f62;
	add.s32 	%r32, %r32, 16;
	add.s32 	%r31, %r31, 16;
	add.s64 	%rd29, %rd29, 64;
	setp.ne.s32 	%p4, %r32, 0;
	@%p4 bra 	$L__BB0_4;
$L__BB0_5:
	setp.eq.s32 	%p5, %r3, 0;
	@%p5 bra 	$L__BB0_14;
	and.b32  	%r11, %r23, 7;
	setp.lt.u32 	%p6, %r3, 8;
	@%p6 bra 	$L__BB0_8;
	add.s32 	%r29, %r34, %r2;
	mul.wide.s32 	%rd15, %r29, 4;
	add.s64 	%rd16, %rd2, %rd15;
	ld.global.nc.f32 	%f66, [%rd16];
	mul.wide.u32 	%rd17, %r34, 4;
	add.s64 	%rd18, %rd1, %rd17;
	ld.global.nc.f32 	%f67, [%rd18];
	fma.rn.f32 	%f68, %f66, %f67, %f111;
	ld.global.nc.f32 	%f69, [%rd16+4];
	ld.global.nc.f32 	%f70, [%rd18+4];
	fma.rn.f32 	%f71, %f69, %f70, %f68;
	ld.global.nc.f32 	%f72, [%rd16+8];
	ld.global.nc.f32 	%f73, [%rd18+8];
	fma.rn.f32 	%f74, %f72, %f73, %f71;
	ld.global.nc.f32 	%f75, [%rd16+12];
	ld.global.nc.f32 	%f76, [%rd18+12];
	fma.rn.f32 	%f77, %f75, %f76, %f74;
	ld.global.nc.f32 	%f78, [%rd16+16];
	ld.global.nc.f32 	%f79, [%rd18+16];
	fma.rn.f32 	%f80, %f78, %f79, %f77;
	ld.global.nc.f32 	%f81, [%rd16+20];
	ld.global.nc.f32 	%f82, [%rd18+20];
	fma.rn.f32 	%f83, %f81, %f82, %f80;
	ld.global.nc.f32 	%f84, [%rd16+24];
	ld.global.nc.f32 	%f85, [%rd18+24];
	fma.rn.f32 	%f86, %f84, %f85, %f83;
	ld.global.nc.f32 	%f87, [%rd16+28];
	ld.global.nc.f32 	%f88, [%rd18+28];
	fma.rn.f32 	%f111, %f87, %f88, %f86;
	add.s32 	%r34, %r34, 8;
$L__BB0_8:
	setp.eq.s32 	%p7, %r11, 0;
	@%p7 bra 	$L__BB0_14;
	and.b32  	%r14, %r23, 3;
	setp.lt.u32 	%p8, %r11, 4;
	@%p8 bra 	$L__BB0_11;
	add.s32 	%r30, %r34, %r2;
	mul.wide.s32 	%rd19, %r30, 4;
	add.s64 	%rd20, %rd2, %rd19;
	ld.global.nc.f32 	%f90, [%rd20];
	mul.wide.u32 	%rd21, %r34, 4;
	add.s64 	%rd22, %rd1, %rd21;
	ld.global.nc.f32 	%f91, [%rd22];
	fma.rn.f32 	%f92, %f90, %f91, %f111;
	ld.global.nc.f32 	%f93, [%rd20+4];
	ld.global.nc.f32 	%f94, [%rd22+4];
	fma.rn.f32 	%f95, %f93, %f94, %f92;
	ld.global.nc.f32 	%f96, [%rd20+8];
	ld.global.nc.f32 	%f97, [%rd22+8];
	fma.rn.f32 	%f98, %f96, %f97, %f95;
	ld.global.nc.f32 	%f99, [%rd20+12];
	ld.global.nc.f32 	%f100, [%rd22+12];
	fma.rn.f32 	%f111, %f99, %f100, %f98;
	add.s32 	%r34, %r34, 4;
$L__BB0_11:
	setp.eq.s32 	%p9, %r14, 0;
	@%p9 bra 	$L__BB0_14;
	mul.wide.u32 	%rd23, %r34, 4;
	add.s64 	%rd30, %rd1, %rd23;
	add.s32 	%r37, %r34, %r2;
	neg.s32 	%r36, %r14;
$L__BB0_13:
	.pragma "nounroll";
	mul.wide.s32 	%rd24, %r37, 4;
	add.s64 	%rd25, %rd2, %rd24;
	ld.global.nc.f32 	%f101, [%rd25];
	ld.global.nc.f32 	%f102, [%rd30];
	fma.rn.f32 	%f111, %f101, %f102, %f111;
	add.s64 	%rd30, %rd30, 4;
	add.s32 	%r37, %r37, 1;
	add.s32 	%r36, %r36, 1;
	setp.ne.s32 	%p10, %r36, 0;
	@%p10 bra 	$L__BB0_13;
$L__BB0_14:
	cvta.to.global.u64 	%rd26, %rd10;
	mul.wide.s32 	%rd27, %r1, 4;
	add.s64 	%rd28, %rd26, %rd27;
	st.global.f32 	[%rd28], %f111;
$L__BB0_15:
	ret;

}
	// .globl	_Z24nkat_star_product_simplePKfS0_S0_Pfii
.visible .entry _Z24nkat_star_product_simplePKfS0_S0_Pfii(
	.param .u64 .ptr .align 1 _Z24nkat_star_product_simplePKfS0_S0_Pfii_param_0,
	.param .u64 .ptr .align 1 _Z24nkat_star_product_simplePKfS0_S0_Pfii_param_1,
	.param .u64 .ptr .align 1 _Z24nkat_star_product_simplePKfS0_S0_Pfii_param_2,
	.param .u64 .ptr .align 1 _Z24nkat_star_product_simplePKfS0_S0_Pfii_param_3,
	.param .u32 _Z24nkat_star_product_simplePKfS0_S0_Pfii_param_4,
	.param .u32 _Z24nkat_star_product_simplePKfS0_S0_Pfii_param_5
)
{
	.reg .pred 	%p<11>;
	.reg .b32 	%r<31>;
	.reg .b32 	%f<117>;
	.reg .b64 	%rd<35>;

	ld.param.u64 	%rd10, [_Z24nkat_star_product_simplePKfS0_S0_Pfii_param_0];
	ld.param.u64 	%rd11, [_Z24nkat_star_product_simplePKfS0_S0_Pfii_param_1];
	ld.param.u64 	%rd12, [_Z24nkat_star_product_simplePKfS0_S0_Pfii_param_2];
	ld.param.u64 	%rd9, [_Z24nkat_star_product_simplePKfS0_S0_Pfii_param_3];
	ld.param.u32 	%r17, [_Z24nkat_star_product_simplePKfS0_S0_Pfii_param_4];
	ld.param.u32 	%r16, [_Z24nkat_star_product_simplePKfS0_S0_Pfii_param_5];
	cvta.to.global.u64 	%rd1, %rd12;
	cvta.to.global.u64 	%rd2, %rd11;
	cvta.to.global.u64 	%rd3, %rd10;
	mov.u32 	%r18, %ctaid.x;
	mov.u32 	%r19, %ntid.x;
	mov.u32 	%r20, %tid.x;
	mad.lo.s32 	%r1, %r18, %r19, %r20;
	setp.ge.s32 	%p1, %r1, %r17;
	@%p1 bra 	$L__BB1_15;
	setp.lt.s32 	%p2, %r16, 1;
	mov.f32 	%f116, 0f00000000;
	@%p2 bra 	$L__BB1_14;
	mul.lo.s32 	%r2, %r16, %r1;
	and.b32  	%r3, %r16, 7;
	setp.lt.u32 	%p3, %r16, 8;
	mov.f32 	%f115, 0f00000000;
	mov.b32 	%r29, 0;
	mov.f32 	%f114, %f115;
	@%p3 bra 	$L__BB1_5;
	and.b32  	%r29, %r16, 2147483640;
	neg.s32 	%r27, %r29;
	add.s64 	%rd4, %rd3, 16;
	add.s64 	%rd5, %rd2, 16;
	add.s64 	%rd34, %rd1, 16;
	mov.f32 	%f115, 0f00000000;
	mov.u32 	%r26, %r2;
$L__BB1_4:
	.pragma "nounroll";
	mul.wide.s32 	%rd13, %r26, 4;
	add.s64 	%rd14, %rd4, %rd13;
	add.s64 	%rd15, %rd5, %rd13;
	ld.global.nc.f32 	%f31, [%rd14+-16];
	ld.global.nc.f32 	%f32, [%rd15+-16];
	ld.global.nc.f32 	%f33, [%rd34+-16];
	fma.rn.f32 	%f34, %f31, %f33, %f114;
	fma.rn.f32 	%f35, %f32, %f33, %f115;
	ld.global.nc.f32 	%f36, [%rd14+-12];
	ld.global.nc.f32 	%f37, [%rd15+-12];
	ld.global.nc.f32 	%f38, [%rd34+-12];
	fma.rn.f32 	%f39, %f36, %f38, %f34;
	fma.rn.f32 	%f40, %f37, %f38, %f35;
	ld.global.nc.f32 	%f41, [%rd14+-8];
	ld.global.nc.f32 	%f42, [%rd15+-8];
	ld.global.nc.f32 	%f43, [%rd34+-8];
	fma.rn.f32 	%f44, %f41, %f43, %f39;
	fma.rn.f32 	%f45, %f42, %f43, %f40;
	ld.global.nc.f32 	%f46, [%rd14+-4];
	ld.global.nc.f32 	%f47, [%rd15+-4];
	ld.global.nc.f32 	%f48, [%rd34+-4];
	fma.rn.f32 	%f49, %f46, %f48, %f44;
	fma.rn.f32 	%f50, %f47, %f48, %f45;
	ld.global.nc.f32 	%f51, [%rd14];
	ld.global.nc.f32 	%f52, [%rd15];
	ld.global.nc.f32 	%f53, [%rd34];
	fma.rn.f32 	%f54, %f51, %f53, %f49;
	fma.rn.f32 	%f55, %f52, %f53, %f50;
	ld.global.nc.f32 	%f56, [%rd14+4];
	ld.global.nc.f32 	%f57, [%rd15+4];
	ld.global.nc.f32 	%f58, [%rd34+4];
	fma.rn.f32 	%f59, %f56, %f58, %f54;
	fma.rn.f32 	%f60, %f57, %f58, %f55;
	ld.global.nc.f32 	%f61, [%rd14+8];
	ld.global.nc.f32 	%f62, [%rd15+8];
	ld.global.nc.f32 	%f63, [%rd34+8];
	fma.rn.f32 	%f64, %f61, %f63, %f59;
	fma.rn.f32 	%f65, %f62, %f63, %f60;
	ld.global.nc.f32 	%f66, [%rd14+12];
	ld.global.nc.f32 	%f67, [%rd15+12];
	ld.global.nc.f32 	%f68, [%rd34+12];
	fma.rn.f32 	%f114, %f66, %f68, %f64;
	fma.rn.f32 	%f115, %f67, %f68, %f65;
	add.s32 	%r27, %r27, 8;
	add.s32 	%r26, %r26, 8;
	add.s64 	%rd34, %rd34, 32;
	setp.ne.s32 	%p4, %r27, 0;
	@%p4 bra 	$L__BB1_4;
$L__BB1_5:
	setp.eq.s32 	%p5, %r3, 0;
	@%p5 bra 	$L__BB1_13;
	and.b32  	%r11, %r16, 3;
	setp.lt.u32 	%p6, %r3, 4;
	@%p6 bra 	$L__BB1_8;
	add.s32 	%r22, %r29, %r2;
	mul.wide.s32 	%rd16, %r22, 4;
	add.s64 	%rd17, %rd3, %rd16;
	ld.global.nc.f32 	%f70, [%rd17];
	add.s64 	%rd18, %rd2, %rd16;
	ld.global.nc.f32 	%f71, [%rd18];
	mul.wide.u32 	%rd19, %r29, 4;
	add.s64 	%rd20, %rd1, %rd19;
	ld.global.nc.f32 	%f72, [%rd20];
	fma.rn.f32 	%f73, %f70, %f72, %f114;
	fma.rn.f32 	%f74, %f71, %f72, %f115;
	ld.global.nc.f32 	%f75, [%rd17+4];
	ld.global.nc.f32 	%f76, [%rd18+4];
	ld.global.nc.f32 	%f77, [%rd20+4];
	fma.rn.f32 	%f78, %f75, %f77, %f73;
	fma.rn.f32 	%f79, %f76, %f77, %f74;
	ld.global.nc.f32 	%f80, [%rd17+8];
	ld.global.nc.f32 	%f81, [%rd18+8];
	ld.global.nc.f32 	%f82, [%rd20+8];
	fma.rn.f32 	%f83, %f80, %f82, %f78;
	fma.rn.f32 	%f84, %f81, %f82, %f79;
	ld.global.nc.f32 	%f85, [%rd17+12];
	ld.global.nc.f32 	%f86, [%rd18+12];
	ld.global.nc.f32 	%f87, [%rd20+12];
	fma.rn.f32 	%f114, %f85, %f87, %f83;
	fma.rn.f32 	%f115, %f86, %f87, %f84;
	add.s32 	%r29, %r29, 4;
$L__BB1_8:
	setp.eq.s32 	%p7, %r11, 0;
	@%p7 bra 	$L__BB1_13;
	setp.eq.s32 	%p8, %r11, 1;
	@%p8 bra 	$L__BB1_11;
	add.s32 	%r23, %r29, %r2;
	mul.wide.s32 	%rd21, %r23, 4;
	add.s64 	%rd22, %rd3, %rd21;
	ld.global.nc.f32 	%f89, [%rd22];
	add.s64 	%rd23, %rd2, %rd21;
	ld.global.nc.f32 	%f90, [%rd23];
	mul.wide.u32 	%rd24, %r29, 4;
	add.s64 	%rd25, %rd1, %rd24;
	ld.global.nc.f32 	%f91, [%rd25];
	fma.rn.f32 	%f92, %f89, %f91, %f114;
	fma.rn.f32 	%f93, %f90, %f91, %f115;
	ld.global.nc.f32 	%f94, [%rd22+4];
	ld.global.nc.f32 	%f95, [%rd23+4];
	ld.global.nc.f32 	%f96, [%rd25+4];
	fma.rn.f32 	%f114, %f94, %f96, %f92;
	fma.rn.f32 	%f115, %f95, %f96, %f93;
	add.s32 	%r29, %r29, 2;
$L__BB1_11:
	and.b32  	%r24, %r16, 1;
	setp.eq.b32 	%p9, %r24, 1;
	not.pred 	%p10, %p9;
	@%p10 bra 	$L__BB1_13;
	add.s32 	%r25, %r29, %r2;
	mul.wide.s32 	%rd26, %r25, 4;
	add.s64 	%rd27, %rd3, %rd26;
	ld.global.nc.f32 	%f97, [%rd27];
	add.s64 	%rd28, %rd2, %rd26;
	ld.global.nc.f32 	%f98, [%rd28];
	mul.wide.u32 	%rd29, %r29, 4;
	add.s64 	%rd30, %rd1, %rd29;
	ld.global.nc.f32 	%f99, [%rd30];
	fma.rn.f32 	%f114, %f97, %f99, %f114;
	fma.rn.f32 	%f115, %f98, %f99, %f115;
$L__BB1_13:
	fma.rn.f32 	%f116, %f115, 0f3F000000, %f114;
$L__BB1_14:
	cvta.to.global.u64 	%rd31, %rd9;
	mul.wide.s32 	%rd32, %r1, 4;
	add.s64 	%rd33, %rd31, %rd32;
	st.global.f32 	[%rd33], %f116;
$L__BB1_15:
	ret;

}
	// .globl	_Z11test_kernelv
.visible .entry _Z11test_kernelv()
{


	ret;

}


// ===== COMPILED SASS (sm_100) =====

	.target	sm_100

	.elftype	@"ET_EXEC"


//--------------------- .note.nv.tkinfo           --------------------------
	.section	.note.nv.tkinfo,"",@"SHT_NOTE"
	.sectionflags	@"SHF_NOTE_NV_TKINFO"
	.tkinfo
        /*0018*/ 	.word	0x00000002
        /*0030*/ 	.string	""
        /*0030*/ 	.string	"ptxas"
        /*0030*/ 	.string	"Cuda compilation tools, release 13.0, V13.0.88"
        /*0030*/ 	.string	"Build cuda_13.0.r13.0/compiler.36424714_0"
        /*0030*/ 	.string	"-arch sm_100 -m 64 "



//--------------------- .note.nv.cuinfo           --------------------------
	.section	.note.nv.cuinfo,"",@"SHT_NOTE"
	.sectionflags	@"SHF_NOTE_NV_CUINFO"
        /*0018*/ 	.short	0x0002
        /*001a*/ 	.short	0x0064
        /*001c*/ 	.short	0x0082
	.zero		2


//--------------------- .nv.info                  --------------------------
	.section	.nv.info,"",@"SHT_CUDA_INFO"
	.align	4


	//----- nvinfo : EIATTR_REGCOUNT
	.align		4
        /*0000*/ 	.byte	0x04, 0x2f
        /*0002*/ 	.short	(.L_1 - .L_0)
	.align		4
.L_0:
        /*0004*/ 	.word	index@(_Z21nkat_star_gemm_simplePKfS0_Pfii)
        /*0008*/ 	.word	0x0000001e


	//----- nvinfo : EIATTR_FRAME_SIZE
	.align		4
.L_1:
        /*000c*/ 	.byte	0x04, 0x11
        /*000e*/ 	.short	(.L_3 - .L_2)
	.align		4
.L_2:
        /*0010*/ 	.word	index@(_Z21nkat_star_gemm_simplePKfS0_Pfii)
        /*0014*/ 	.word	0x00000000


	//----- nvinfo : EIATTR_REGCOUNT
	.align		4
.L_3:
        /*0018*/ 	.byte	0x04, 0x2f
        /*001a*/ 	.short	(.L_5 - .L_4)
	.align		4
.L_4:
        /*001c*/ 	.word	index@(_Z24nkat_star_product_simplePKfS0_S0_Pfii)
        /*0020*/ 	.word	0x00000020


	//----- nvinfo : EIATTR_FRAME_SIZE
	.align		4
.L_5:
        /*0024*/ 	.byte	0x04, 0x11
        /*0026*/ 	.short	(.L_7 - .L_6)
	.align		4
.L_6:
        /*0028*/ 	.word	index@(_Z24nkat_star_product_simplePKfS0_S0_Pfii)
        /*002c*/ 	.word	0x00000000


	//----- nvinfo : EIATTR_REGCOUNT
	.align		4
.L_7:
        /*0030*/ 	.byte	0x04, 0x2f
        /*0032*/ 	.short	(.L_9 - .L_8)
	.align		4
.L_8:
        /*0034*/ 	.word	index@(_Z11test_kernelv)
        /*0038*/ 	.word	0x00000004


	//----- nvinfo : EIATTR_FRAME_SIZE
	.align		4
.L_9:
        /*003c*/ 	.byte	0x04, 0x11
        /*003e*/ 	.short	(.L_11 - .L_10)
	.align		4
.L_10:
        /*0040*/ 	.word	index@(_Z11test_kernelv)
        /*0044*/ 	.word	0x00000000


	//----- nvinfo : EIATTR_MIN_STACK_SIZE
	.align		4
.L_11:
        /*0048*/ 	.byte	0x04, 0x12
        /*004a*/ 	.short	(.L_13 - .L_12)
	.align		4
.L_12:
        /*004c*/ 	.word	index@(_Z11test_kernelv)
        /*0050*/ 	.word	0x00000000


	//----- nvinfo : EIATTR_MIN_STACK_SIZE
	.align		4
.L_13:
        /*0054*/ 	.byte	0x04, 0x12
        /*0056*/ 	.short	(.L_15 - .L_14)
	.align		4
.L_14:
        /*0058*/ 	.word	index@(_Z24nkat_star_product_simplePKfS0_S0_Pfii)
        /*005c*/ 	.word	0x00000000


	//----- nvinfo : EIATTR_MIN_STACK_SIZE
	.align		4
.L_15:
        /*0060*/ 	.byte	0x04, 0x12
        /*0062*/ 	.short	(.L_17 - .L_16)
	.align		4
.L_16:
        /*0064*/ 	.word	index@(_Z21nkat_star_gemm_simplePKfS0_Pfii)
        /*0068*/ 	.word	0x00000000
.L_17:


//--------------------- .nv.compat                --------------------------
	.section	.nv.compat,"",@"SHT_CUDA_COMPAT_INFO"
	.align	4
        /*0000*/ 	.byte	0x02, 0x09, 0x00, 0x00, 0x02, 0x02, 0x01, 0x00, 0x02, 0x05, 0x05, 0x00, 0x03, 0x07, 0x01, 0x01
        /*0010*/ 	.byte	0x02, 0x03, 0x00, 0x00, 0x02, 0x06, 0x01, 0x00, 0x04, 0x0b, 0x08, 0x00, 0x09, 0x00, 0x00, 0x00
        /*0020*/ 	.byte	0x00, 0x00, 0x00, 0x00


//--------------------- .nv.info._Z11test_kernelv --------------------------
	.section	.nv.info._Z11test_kernelv,"",@"SHT_CUDA_INFO"
	.sectionflags	@""
	.align	4


	//----- nvinfo : EIATTR_CUDA_API_VERSION
	.align		4
        /*0000*/ 	.byte	0x04, 0x37
        /*0002*/ 	.short	(.L_19 - .L_18)
.L_18:
        /*0004*/ 	.word	0x00000082


	//----- nvinfo : EIATTR_SPARSE_MMA_MASK
	.align		4
.L_19:
        /*0008*/ 	.byte	0x03, 0x50
        /*000a*/ 	.short	0x0000


	//----- nvinfo : EIATTR_MAXREG_COUNT
	.align		4
        /*000c*/ 	.byte	0x03, 0x1b
        /*000e*/ 	.short	0x00ff


	//----- nvinfo : EIATTR_MERCURY_ISA_VERSION
	.align		4
        /*0010*/ 	.byte	0x03, 0x5f
        /*0012*/ 	.short	0x0101


	//----- nvinfo : EIATTR_VRC_CTA_INIT_COUNT
	.align		4
        /*0014*/ 	.byte	0x02, 0x4a
	.zero		1
	.zero		1


	//----- nvinfo : EIATTR_EXIT_INSTR_OFFSETS
	.align		4
        /*0018*/ 	.byte	0x04, 0x1c
        /*001a*/ 	.short	(.L_21 - .L_20)


	//   ....[0]....
.L_20:
        /*001c*/ 	.word	0x00000010


	//----- nvinfo : EIATTR_SW_WAR
	.align		4
.L_21:
        /*0020*/ 	.byte	0x04, 0x36
        /*0022*/ 	.short	(.L_23 - .L_22)
.L_22:
        /*0024*/ 	.word	0x00000008
.L_23:


//--------------------- .nv.info._Z24nkat_star_product_simplePKfS0_S0_Pfii --------------------------
	.section	.nv.info._Z24nkat_star_product_simplePKfS0_S0_Pfii,"",@"SHT_CUDA_INFO"
	.sectionflags	@""
	.align	4


	//----- nvinfo : EIATTR_CUDA_API_VERSION
	.align		4
        /*0000*/ 	.byte	0x04, 0x37
        /*0002*/ 	.short	(.L_25 - .L_24)
.L_24:
        /*0004*/ 	.word	0x00000082


	//----- nvinfo : EIATTR_KPARAM_INFO
	.align		4
.L_25:
        /*0008*/ 	.byte	0x04, 0x17
        /*000a*/ 	.short	(.L_27 - .L_26)
.L_26:
        /*000c*/ 	.word	0x00000000
        /*0010*/ 	.short	0x0005
        /*0012*/ 	.short	0x0024
        /*0014*/ 	.byte	0x00, 0xf0, 0x11, 0x00


	//----- nvinfo : EIATTR_KPARAM_INFO
	.align		4
.L_27:
        /*0018*/ 	.byte	0x04, 0x17
        /*001a*/ 	.short	(.L_29 - .L_28)
.L_28:
        /*001c*/ 	.word	0x00000000
        /*0020*/ 	.short	0x0004
        /*0022*/ 	.short	0x0020
        /*0024*/ 	.byte	0x00, 0xf0, 0x11, 0x00


	//----- nvinfo : EIATTR_KPARAM_INFO
	.align		4
.L_29:
        /*0028*/ 	.byte	0x04, 0x17
        /*002a*/ 	.short	(.L_31 - .L_30)
.L_30:
        /*002c*/ 	.word	0x00000000
        /*0030*/ 	.short	0x0003
        /*0032*/ 	.short	0x0018
        /*0034*/ 	.byte	0x00, 0xf5, 0x21, 0x00


	//----- nvinfo : EIATTR_KPARAM_INFO
	.align		4
.L_31:
        /*0038*/ 	.byte	0x04, 0x17
        /*003a*/ 	.short	(.L_33 - .L_32)
.L_32:
        /*003c*/ 	.word	0x00000000
        /*0040*/ 	.short	0x0002
        /*0042*/ 	.short	0x0010
        /*0044*/ 	.byte	0x00, 0xf5, 0x21, 0x00


	//----- nvinfo : EIATTR_KPARAM_INFO
	.align		4
.L_33:
        /*0048*/ 	.byte	0x04, 0x17
        /*004a*/ 	.short	(.L_35 - .L_34)
.L_34:
        /*004c*/ 	.word	0x00000000
        /*0050*/ 	.short	0x0001
        /*0052*/ 	.short	0x0008
        /*0054*/ 	.byte	0x00, 0xf5, 0x21, 0x00


	//----- nvinfo : EIATTR_KPARAM_INFO
	.align		4
.L_35:
        /*0058*/ 	.byte	0x04, 0x17
        /*005a*/ 	.short	(.L_37 - .L_36)
.L_36:
        /*005c*/ 	.word	0x00000000
        /*0060*/ 	.short	0x0000
        /*0062*/ 	.short	0x0000
        /*0064*/ 	.byte	0x00, 0xf5, 0x21, 0x00


	//----- nvinfo : EIATTR_SPARSE_MMA_MASK
	.align		4
.L_37:
        /*0068*/ 	.byte	0x03, 0x50
        /*006a*/ 	.short	0x0000


	//----- nvinfo : EIATTR_MAXREG_COUNT
	.align		4
        /*006c*/ 	.byte	0x03, 0x1b
        /*006e*/ 	.short	0x00ff


	//----- nvinfo : EIATTR_MERCURY_ISA_VERSION
	.align		4
        /*0070*/ 	.byte	0x03, 0x5f
        /*0072*/ 	.short	0x0101


	//----- nvinfo : EIATTR_VRC_CTA_INIT_COUNT
	.align		4
        /*0074*/ 	.byte	0x02, 0x4a
	.zero		1
	.zero		1


	//----- nvinfo : EIATTR_EXIT_INSTR_OFFSETS
	.align		4
        /*0078*/ 	.byte	0x04, 0x1c
        /*007a*/ 	.short	(.L_39 - .L_38)


	//   ....[0]....
.L_38:
        /*007c*/ 	.word	0x00000070


	//   ....[1]....
        /*0080*/ 	.word	0x000009e0


	//----- nvinfo : EIATTR_CBANK_PARAM_SIZE
	.align		4
.L_39:
        /*0084*/ 	.byte	0x03, 0x19
        /*0086*/ 	.short	0x0028


	//----- nvinfo : EIATTR_PARAM_CBANK
	.align		4
        /*0088*/ 	.byte	0x04, 0x0a
        /*008a*/ 	.short	(.L_41 - .L_40)
	.align		4
.L_40:
        /*008c*/ 	.word	index@(.nv.constant0._Z24nkat_star_product_simplePKfS0_S0_Pfii)
        /*0090*/ 	.short	0x0380
        /*0092*/ 	.short	0x0028


	//----- nvinfo : EIATTR_SW_WAR
	.align		4
.L_41:
        /*0094*/ 	.byte	0x04, 0x36
        /*0096*/ 	.short	(.L_43 - .L_42)
.L_42:
        /*0098*/ 	.word	0x00000008
.L_43:


//--------------------- .nv.info._Z21nkat_star_gemm_simplePKfS0_Pfii --------------------------
	.section	.nv.info._Z21nkat_star_gemm_simplePKfS0_Pfii,"",@"SHT_CUDA_INFO"
	.sectionflags	@""
	.align	4


	//----- nvinfo : EIATTR_CUDA_API_VERSION
	.align		4
        /*0000*/ 	.byte	0x04, 0x37
        /*0002*/ 	.short	(.L_45 - .L_44)
.L_44:
        /*0004*/ 	.word	0x00000082


	//----- nvinfo : EIATTR_KPARAM_INFO
	.align		4
.L_45:
        /*0008*/ 	.byte	0x04, 0x17
        /*000a*/ 	.short	(.L_47 - .L_46)
.L_46:
        /*000c*/ 	.word	0x00000000
        /*0010*/ 	.short	0x0004
        /*0012*/ 	.short	0x001c
        /*0014*/ 	.byte	0x00, 0xf0, 0x11, 0x00


	//----- nvinfo : EIATTR_KPARAM_INFO
	.align		4
.L_47:
        /*0018*/ 	.byte	0x04, 0x17
        /*001a*/ 	.short	(.L_49 - .L_48)
.L_48:
        /*001c*/ 	.word	0x00000000
        /*0020*/ 	.short	0x0003
        /*0022*/ 	.short	0x0018
        /*0024*/ 	.byte	0x00, 0xf0, 0x11, 0x00


	//----- nvinfo : EIATTR_KPARAM_INFO
	.align		4
.L_49:
        /*0028*/ 	.byte	0x04, 0x17
        /*002a*/ 	.short	(.L_51 - .L_50)
.L_50:
        /*002c*/ 	.word	0x00000000
        /*0030*/ 	.short	0x0002
        /*0032*/ 	.short	0x0010
        /*0034*/ 	.byte	0x00, 0xf5, 0x21, 0x00


	//----- nvinfo : EIATTR_KPARAM_INFO
	.align		4
.L_51:
        /*0038*/ 	.byte	0x04, 0x17
        /*003a*/ 	.short	(.L_53 - .L_52)
.L_52:
        /*003c*/ 	.word	0x00000000
        /*0040*/ 	.short	0x0001
        /*0042*/ 	.short	0x0008
        /*0044*/ 	.byte	0x00, 0xf5, 0x21, 0x00


	//----- nvinfo : EIATTR_KPARAM_INFO
	.align		4
.L_53:
        /*0048*/ 	.byte	0x04, 0x17
        /*004a*/ 	.short	(.L_55 - .L_54)
.L_54:
        /*004c*/ 	.word	0x00000000
        /*0050*/ 	.short	0x0000
        /*0052*/ 	.short	0x0000
        /*0054*/ 	.byte	0x00, 0xf5, 0x21, 0x00


	//----- nvinfo : EIATTR_SPARSE_MMA_MASK
	.align		4
.L_55:
        /*0058*/ 	.byte	0x03, 0x50
        /*005a*/ 	.short	0x0000


	//----- nvinfo : EIATTR_MAXREG_COUNT
	.align		4
        /*005c*/ 	.byte	0x03, 0x1b
        /*005e*/ 	.short	0x00ff


	//----- nvinfo : EIATTR_MERCURY_ISA_VERSION
	.align		4
        /*0060*/ 	.byte	0x03, 0x5f
        /*0062*/ 	.short	0x0101


	//----- nvinfo : EIATTR_VRC_CTA_INIT_COUNT
	.align		4
        /*0064*/ 	.byte	0x02, 0x4a
	.zero		1
	.zero		1


	//----- nvinfo : EIATTR_EXIT_INSTR_OFFSETS
	.align		4
        /*0068*/ 	.byte	0x04, 0x1c
        /*006a*/ 	.short	(.L_57 - .L_56)


	//   ....[0]....
.L_56:
        /*006c*/ 	.word	0x00000070


	//   ....[1]....
        /*0070*/ 	.word	0x00000a90


	//----- nvinfo : EIATTR_CBANK_PARAM_SIZE
	.align		4
.L_57:
        /*0074*/ 	.byte	0x03, 0x19
        /*0076*/ 	.short	0x0020


	//----- nvinfo : EIATTR_PARAM_CBANK
	.align		4
        /*0078*/ 	.byte	0x04, 0x0a
        /*007a*/ 	.short	(.L_59 - .L_58)
	.align		4
.L_58:
        /*007c*/ 	.word	index@(.nv.constant0._Z21nkat_star_gemm_simplePKfS0_Pfii)
        /*0080*/ 	.short	0x0380
        /*0082*/ 	.short	0x0020


	//----- nvinfo : EIATTR_SW_WAR
	.align		4
.L_59:
        /*0084*/ 	.byte	0x04, 0x36
        /*0086*/ 	.short	(.L_61 - .L_60)
.L_60:
        /*0088*/ 	.word	0x00000008
.L_61:


//--------------------- .nv.callgraph             --------------------------
	.section	.nv.callgraph,"",@"SHT_CUDA_CALLGRAPH"
	.align	4
	.sectionentsize	8
	.align		4
        /*0000*/ 	.word	0x00000000
	.align		4
        /*0004*/ 	.word	0xffffffff
	.align		4
        /*0008*/ 	.word	0x00000000
	.align		4
        /*000c*/ 	.word	0xfffffffe
	.align		4
        /*0010*/ 	.word	0x00000000
	.align		4
        /*0014*/ 	.word	0xfffffffd
	.align		4
        /*0018*/ 	.word	0x00000000
	.align		4
        /*001c*/ 	.word	0xfffffffc


//--------------------- .text._Z11test_kernelv    --------------------------
	.section	.text._Z11test_kernelv,"ax",@progbits
	.align	128
        .global         _Z11test_kernelv
        .type           _Z11test_kernelv,@function
        .size           _Z11test_kernelv,(.L_x_14 - _Z11test_kernelv)
        .other          _Z11test_kernelv,@"STO_CUDA_ENTRY STV_DEFAULT"
_Z11test_kernelv:
.text._Z11test_kernelv:
[----:B------:R-:W-:Y:S01]  /*0000*/  LDC R1, c[0x0][0x37c] ;  /* 0x0000df00ff017b82 */ /* 0x000fe20000000800 */
[----:B------:R-:W-:Y:S05]  /*0010*/  EXIT ;  /* 0x000000000000794d */ /* 0x000fea0003800000 */
.L_x_0:
[----:B------:R-:W-:-:S00]  /*0020*/  BRA `(.L_x_0) ;  /* 0xfffffffc00fc7947 */ /* 0x000fc0000383ffff */
[----:B------:R-:W-:-:S00]  /*0030*/  NOP ;  /* 0x0000000000007918 */ /* 0x000fc00000000000 */
        /* <DEDUP_REMOVED lines=12> */
.L_x_14:


//--------------------- .text._Z24nkat_star_product_simplePKfS0_S0_Pfii --------------------------
	.section	.text._Z24nkat_star_product_simplePKfS0_S0_Pfii,"ax",@progbits
	.align	128
        .global         _Z24nkat_star_product_simplePKfS0_S0_Pfii
        .type           _Z24nkat_star_product_simplePKfS0_S0_Pfii,@function
        .size           _Z24nkat_star_product_simplePKfS0_S0_Pfii,(.L_x_15 - _Z24nkat_star_product_simplePKfS0_S0_Pfii)
        .other          _Z24nkat_star_product_simplePKfS0_S0_Pfii,@"STO_CUDA_ENTRY STV_DEFAULT"
_Z24nkat_star_product_simplePKfS0_S0_Pfii:
.text._Z24nkat_star_product_simplePKfS0_S0_Pfii:
[----:B------:R-:W-:Y:S01]  /*0000*/  LDC R1, c[0x0][0x37c] ;  /* 0x0000df00ff017b82 */ /* 0x000fe20000000800 */
[----:B------:R-:W0:Y:S07]  /*0010*/  S2R R3, SR_TID.X ;  /* 0x0000000000037919 */ /* 0x000e2e0000002100 */
[----:B------:R-:W0:Y:S01]  /*0020*/  S2UR UR4, SR_CTAID.X ;  /* 0x00000000000479c3 */ /* 0x000e220000002500 */
[----:B------:R-:W1:Y:S07]  /*0030*/  LDCU UR5, c[0x0][0x3a0] ;  /* 0x00007400ff0577ac */ /* 0x000e6e0008000800 */
[----:B------:R-:W0:Y:S02]  /*0040*/  LDC R8, c[0x0][0x360] ;  /* 0x0000d800ff087b82 */ /* 0x000e240000000800 */
[----:B0-----:R-:W-:-:S05]  /*0050*/  IMAD R8, R8, UR4, R3 ;  /* 0x0000000408087c24 */ /* 0x001fca000f8e0203 */
[----:B-1----:R-:W-:-:S13]  /*0060*/  ISETP.GE.AND P0, PT, R8, UR5, PT ;  /* 0x0000000508007c0c */ /* 0x002fda000bf06270 */
[----:B------:R-:W-:Y:S05]  /*0070*/  @P0 EXIT ;  /* 0x000000000000094d */ /* 0x000fea0003800000 */
[----:B------:R-:W0:Y:S01]  /*0080*/  LDC R11, c[0x0][0x3a4] ;  /* 0x0000e900ff0b7b82 */ /* 0x000e220000000800 */
[----:B------:R-:W1:Y:S01]  /*0090*/  LDCU.64 UR12, c[0x0][0x358] ;  /* 0x00006b00ff0c77ac */ /* 0x000e620008000a00 */
[----:B------:R-:W-:Y:S01]  /*00a0*/  HFMA2 R13, -RZ, RZ, 0, 0 ;  /* 0x00000000ff0d7431 */ /* 0x000fe200000001ff */
[----:B0-----:R-:W-:-:S13]  /*00b0*/  ISETP.GE.AND P0, PT, R11, 0x1, PT ;  /* 0x000000010b00780c */ /* 0x001fda0003f06270 */
[----:B-1----:R-:W-:Y:S05]  /*00c0*/  @!P0 BRA `(.L_x_1) ;  /* 0x0000000800388947 */ /* 0x002fea0003800000 */
[C---:B------:R-:W-:Y:S01]  /*00d0*/  ISETP.GE.U32.AND P1, PT, R11.reuse, 0x8, PT ;  /* 0x000000080b00780c */ /* 0x040fe20003f26070 */
[----:B------:R-:W-:Y:S01]  /*00e0*/  IMAD R9, R8, R11, RZ ;  /* 0x0000000b08097224 */ /* 0x000fe200078e02ff */
[----:B------:R-:W-:Y:S02]  /*00f0*/  LOP3.LUT R23, R11, 0x7, RZ, 0xc0, !PT ;  /* 0x000000070b177812 */ /* 0x000fe400078ec0ff */
[----:B------:R-:W-:Y:S02]  /*0100*/  MOV R14, RZ ;  /* 0x000000ff000e7202 */ /* 0x000fe40000000f00 */
[----:B------:R-:W-:Y:S02]  /*0110*/  ISETP.NE.AND P0, PT, R23, RZ, PT ;  /* 0x000000ff1700720c */ /* 0x000fe40003f05270 */
[----:B------:R-:W-:Y:S02]  /*0120*/  MOV R0, RZ ;  /* 0x000000ff00007202 */ /* 0x000fe40000000f00 */
[----:B------:R-:W-:-:S03]  /*0130*/  MOV R13, RZ ;  /* 0x000000ff000d7202 */ /* 0x000fc60000000f00 */
[----:B------:R-:W-:Y:S06]  /*0140*/  @!P1 BRA `(.L_x_2) ;  /* 0x0000000400089947 */ /* 0x000fec0003800000 */
[----:B------:R-:W0:Y:S01]  /*0150*/  LDCU.64 UR4, c[0x0][0x390] ;  /* 0x00007200ff0477ac */ /* 0x000e220008000a00 */
[----:B------:R-:W-:Y:S02]  /*0160*/  LOP3.LUT R0, R11, 0x7ffffff8, RZ, 0xc0, !PT ;  /* 0x7ffffff80b007812 */ /* 0x000fe400078ec0ff */
[----:B------:R-:W-:Y:S01]  /*0170*/  MOV R14, RZ ;  /* 0x000000ff000e7202 */ /* 0x000fe20000000f00 */
[----:B------:R-:W1:Y:S01]  /*0180*/  LDCU.128 UR8, c[0x0][0x380] ;  /* 0x00007000ff0877ac */ /* 0x000e620008000c00 */
[----:B------:R-:W-:Y:S02]  /*0190*/  MOV R12, R9 ;  /* 0x00000009000c7202 */ /* 0x000fe40000000f00 */
[----:B------:R-:W-:Y:S01]  /*01a0*/  IADD3 R10, PT, PT, -R0, RZ, RZ ;  /* 0x000000ff000a7210 */ /* 0x000fe20007ffe1ff */
[----:B0-----:R-:W-:-:S04]  /*01b0*/  UIADD3 UR4, UP2, UPT, UR4, 0x10, URZ ;  /* 0x0000001004047890 */ /* 0x001fc8000ff5e0ff */
[----:B------:R-:W-:Y:S02]  /*01c0*/  UIADD3.X UR5, UPT, UPT, URZ, UR5, URZ, UP2, !UPT ;  /* 0x00000005ff057290 */ /* 0x000fe400097fe4ff */
[----:B-1----:R-:W-:Y:S01]  /*01d0*/  UIADD3 UR8, UP0, UPT, UR8, 0x10, URZ ;  /* 0x0000001008087890 */ /* 0x002fe2000ff1e0ff */
[----:B------:R-:W-:Y:S01]  /*01e0*/  MOV R2, UR4 ;  /* 0x0000000400027c02 */ /* 0x000fe20008000f00 */
[----:B------:R-:W-:Y:S02]  /*01f0*/  UIADD3 UR6, UP1, UPT, UR10, 0x10, URZ ;  /* 0x000000100a067890 */ /* 0x000fe4000ff3e0ff */
[----:B------:R-:W-:Y:S01]  /*0200*/  MOV R3, UR5 ;  /* 0x0000000500037c02 */ /* 0x000fe20008000f00 */
[----:B------:R-:W-:Y:S02]  /*0210*/  UIADD3.X UR9, UPT, UPT, URZ, UR9, URZ, UP0, !UPT ;  /* 0x00000009ff097290 */ /* 0x000fe400087fe4ff */
[----:B------:R-:W-:-:S12]  /*0220*/  UIADD3.X UR7, UPT, UPT, URZ, UR11, URZ, UP1, !UPT ;  /* 0x0000000bff077290 */ /* 0x000fd80008ffe4ff */
.L_x_3:
[----:B------:R-:W-:Y:S01]  /*0230*/  MOV R4, UR6 ;  /* 0x0000000600047c02 */ /* 0x000fe20008000f00 */
[----:B------:R-:W2:Y:S01]  /*0240*/  LDG.E.CONSTANT R18, desc[UR12][R2.64+-0x10] ;  /* 0xfffff00c02127981 */ /* 0x000ea2000c1e9900 */
[----:B------:R-:W-:Y:S02]  /*0250*/  MOV R5, UR7 ;  /* 0x0000000700057c02 */ /* 0x000fe40008000f00 */
[----:B------:R-:W-:Y:S01]  /*0260*/  MOV R6, UR8 ;  /* 0x0000000800067c02 */ /* 0x000fe20008000f00 */
[----:B------:R-:W3:Y:S01]  /*0270*/  LDG.E.CONSTANT R24, desc[UR12][R2.64+-0xc] ;  /* 0xfffff40c02187981 */ /* 0x000ee2000c1e9900 */
[----:B------:R-:W-:Y:S01]  /*0280*/  MOV R7, UR9 ;  /* 0x0000000900077c02 */ /* 0x000fe20008000f00 */
[C---:B------:R-:W-:Y:S02]  /*0290*/  IMAD.WIDE R4, R12.reuse, 0x4, R4 ;  /* 0x000000040c047825 */ /* 0x040fe400078e0204 */
[----:B------:R-:W4:Y:S02]  /*02a0*/  LDG.E.CONSTANT R20, desc[UR12][R2.64+-0x8] ;  /* 0xfffff80c02147981 */ /* 0x000f24000c1e9900 */
[----:B------:R-:W-:-:S02]  /*02b0*/  IMAD.WIDE R6, R12, 0x4, R6 ;  /* 0x000000040c067825 */ /* 0x000fc400078e0206 */
[----:B------:R-:W2:Y:S04]  /*02c0*/  LDG.E.CONSTANT R17, desc[UR12][R4.64+-0x10] ;  /* 0xfffff00c04117981 */ /* 0x000ea8000c1e9900 */
[----:B------:R-:W5:Y:S04]  /*02d0*/  LDG.E.CONSTANT R16, desc[UR12][R6.64+-0x10] ;  /* 0xfffff00c06107981 */ /* 0x000f68000c1e9900 */
[----:B------:R-:W3:Y:S04]  /*02e0*/  LDG.E.CONSTANT R21, desc[UR12][R6.64+-0xc] ;  /* 0xfffff40c06157981 */ /* 0x000ee8000c1e9900 */
[----:B------:R-:W4:Y:S04]  /*02f0*/  LDG.E.CONSTANT R22, desc[UR12][R4.64+-0xc] ;  /* 0xfffff40c04167981 */ /* 0x000f28000c1e9900 */
[----:B------:R-:W4:Y:S04]  /*0300*/  LDG.E.CONSTANT R15, desc[UR12][R6.64+-0x8] ;  /* 0xfffff80c060f7981 */ /* 0x000f28000c1e9900 */
[----:B------:R-:W4:Y:S04]  /*0310*/  LDG.E.CONSTANT R19, desc[UR12][R4.64+-0x8] ;  /* 0xfffff80c04137981 */ /* 0x000f28000c1e9900 */
[----:B------:R-:W4:Y:S04]  /*0320*/  LDG.E.CONSTANT R28, desc[UR12][R4.64+0x4] ;  /* 0x0000040c041c7981 */ /* 0x000f28000c1e9900 */
[----:B------:R-:W4:Y:S04]  /*0330*/  LDG.E.CONSTANT R26, desc[UR12][R2.64+0x8] ;  /* 0x0000080c021a7981 */ /* 0x000f28000c1e9900 */
[----:B------:R-:W4:Y:S04]  /*0340*/  LDG.E.CONSTANT R27, desc[UR12][R4.64+0x8] ;  /* 0x0000080c041b7981 */ /* 0x000f28000c1e9900 */
[----:B------:R-:W4:Y:S04]  /*0350*/  LDG.E.CONSTANT R25, desc[UR12][R6.64+0xc] ;  /* 0x00000c0c06197981 */ /* 0x000f28000c1e9900 */
[----:B------:R-:W4:Y:S01]  /*0360*/  LDG.E.CONSTANT R29, desc[UR12][R4.64+0xc] ;  /* 0x00000c0c041d7981 */ /* 0x000f22000c1e9900 */
[----:B--2---:R-:W-:-:S03]  /*0370*/  FFMA R17, R17, R18, R14 ;  /* 0x0000001211117223 */ /* 0x004fc6000000000e */
[----:B------:R-:W2:Y:S01]  /*0380*/  LDG.E.CONSTANT R14, desc[UR12][R2.64+-0x4] ;  /* 0xfffffc0c020e7981 */ /* 0x000ea2000c1e9900 */
[----:B-----5:R-:W-:-:S03]  /*0390*/  FFMA R16, R16, R18, R13 ;  /* 0x0000001210107223 */ /* 0x020fc6000000000d */
[----:B------:R-:W2:Y:S01]  /*03a0*/  LDG.E.CONSTANT R13, desc[UR12][R6.64+-0x4] ;  /* 0xfffffc0c060d7981 */ /* 0x000ea2000c1e9900 */
[----:B---3--:R-:W-:-:S03]  /*03b0*/  FFMA R16, R21, R24, R16 ;  /* 0x0000001815107223 */ /* 0x008fc60000000010 */
[----:B------:R-:W3:Y:S01]  /*03c0*/  LDG.E.CONSTANT R18, desc[UR12][R6.64] ;  /* 0x0000000c06127981 */ /* 0x000ee2000c1e9900 */
[----:B----4-:R-:W-:-:S03]  /*03d0*/  FFMA R22, R22, R24, R17 ;  /* 0x0000001816167223 */ /* 0x010fc60000000011 */
[----:B------:R-:W4:Y:S01]  /*03e0*/  LDG.E.CONSTANT R17, desc[UR12][R4.64+-0x4] ;  /* 0xfffffc0c04117981 */ /* 0x000f22000c1e9900 */
[----:B------:R-:W-:-:S03]  /*03f0*/  FFMA R16, R15, R20, R16 ;  /* 0x000000140f107223 */ /* 0x000fc60000000010 */
[----:B------:R-:W3:Y:S04]  /*0400*/  LDG.E.CONSTANT R15, desc[UR12][R2.64] ;  /* 0x0000000c020f7981 */ /* 0x000ee8000c1e9900 */
[----:B------:R-:W5:Y:S01]  /*0410*/  LDG.E.CONSTANT R24, desc[UR12][R4.64] ;  /* 0x0000000c04187981 */ /* 0x000f62000c1e9900 */
[----:B------:R-:W-:-:S03]  /*0420*/  FFMA R20, R19, R20, R22 ;  /* 0x0000001413147223 */ /* 0x000fc60000000016 */
[----:B------:R-:W5:Y:S04]  /*0430*/  LDG.E.CONSTANT R21, desc[UR12][R2.64+0x4] ;  /* 0x0000040c02157981 */ /* 0x000f68000c1e9900 */
[----:B------:R-:W5:Y:S04]  /*0440*/  LDG.E.CONSTANT R22, desc[UR12][R6.64+0x4] ;  /* 0x0000040c06167981 */ /* 0x000f68000c1e9900 */
[----:B------:R-:W5:Y:S04]  /*0450*/  LDG.E.CONSTANT R19, desc[UR12][R6.64+0x8] ;  /* 0x0000080c06137981 */ /* 0x000f68000c1e9900 */
[----:B------:R0:W5:Y:S01]  /*0460*/  LDG.E.CONSTANT R6, desc[UR12][R2.64+0xc] ;  /* 0x00000c0c02067981 */ /* 0x000162000c1e9900 */
[----:B------:R-:W-:-:S04]  /*0470*/  IADD3 R10, PT, PT, R10, 0x8, RZ ;  /* 0x000000080a0a7810 */ /* 0x000fc80007ffe0ff */
[----:B------:R-:W-:Y:S02]  /*0480*/  ISETP.NE.AND P1, PT, R10, RZ, PT ;  /* 0x000000ff0a00720c */ /* 0x000fe40003f25270 */
[----:B0-----:R-:W-:Y:S02]  /*0490*/  IADD3 R2, P2, PT, R2, 0x20, RZ ;  /* 0x0000002002027810 */ /* 0x001fe40007f5e0ff */
[----:B------:R-:W-:Y:S02]  /*04a0*/  IADD3 R12, PT, PT, R12, 0x8, RZ ;  /* 0x000000080c0c7810 */ /* 0x000fe40007ffe0ff */
[----:B------:R-:W-:Y:S01]  /*04b0*/  IADD3.X R3, PT, PT, RZ, R3, RZ, P2, !PT ;  /* 0x00000003ff037210 */ /* 0x000fe200017fe4ff */
[-C--:B--2---:R-:W-:Y:S01]  /*04c0*/  FFMA R13, R13, R14.reuse, R16 ;  /* 0x0000000e0d0d7223 */ /* 0x084fe20000000010 */
[----:B----4-:R-:W-:-:S03]  /*04d0*/  FFMA R17, R17, R14, R20 ;  /* 0x0000000e11117223 */ /* 0x010fc60000000014 */
[-C--:B---3--:R-:W-:Y:S01]  /*04e0*/  FFMA R13, R18, R15.reuse, R13 ;  /* 0x0000000f120d7223 */ /* 0x088fe2000000000d */
[----:B-----5:R-:W-:-:S04]  /*04f0*/  FFMA R17, R24, R15, R17 ;  /* 0x0000000f18117223 */ /* 0x020fc80000000011 */
[-C--:B------:R-:W-:Y:S01]  /*0500*/  FFMA R28, R28, R21.reuse, R17 ;  /* 0x000000151c1c7223 */ /* 0x080fe20000000011 */
[----:B------:R-:W-:-:S03]  /*0510*/  FFMA R22, R22, R21, R13 ;  /* 0x0000001516167223 */ /* 0x000fc6000000000d */
[-C--:B------:R-:W-:Y:S01]  /*0520*/  FFMA R28, R27, R26.reuse, R28 ;  /* 0x0000001a1b1c7223 */ /* 0x080fe2000000001c */
[----:B------:R-:W-:-:S04]  /*0530*/  FFMA R22, R19, R26, R22 ;  /* 0x0000001a13167223 */ /* 0x000fc80000000016 */
[-C--:B------:R-:W-:Y:S01]  /*0540*/  FFMA R13, R25, R6.reuse, R22 ;  /* 0x00000006190d7223 */ /* 0x080fe20000000016 */
[----:B------:R-:W-:Y:S01]  /*0550*/  FFMA R14, R29, R6, R28 ;  /* 0x000000061d0e7223 */ /* 0x000fe2000000001c */
[----:B------:R-:W-:Y:S06]  /*0560*/  @P1 BRA `(.L_x_3) ;  /* 0xfffffffc00301947 */ /* 0x000fec000383ffff */
.L_x_2:
[----:B------:R-:W-:Y:S05]  /*0570*/  @!P0 BRA `(.L_x_4) ;  /* 0x0000000400088947 */ /* 0x000fea0003800000 */
[----:B------:R-:W-:Y:S02]  /*0580*/  ISETP.GE.U32.AND P0, PT, R23, 0x4, PT ;  /* 0x000000041700780c */ /* 0x000fe40003f06070 */
[----:B------:R-:W-:-:S04]  /*0590*/  LOP3.LUT R18, R11, 0x3, RZ, 0xc0, !PT ;  /* 0x000000030b127812 */ /* 0x000fc800078ec0ff */
[----:B------:R-:W-:-:S07]  /*05a0*/  ISETP.NE.AND P1, PT, R18, RZ, PT ;  /* 0x000000ff1200720c */ /* 0x000fce0003f25270 */
[----:B------:R-:W-:Y:S06]  /*05b0*/  @!P0 BRA `(.L_x_5) ;  /* 0x0000000000708947 */ /* 0x000fec0003800000 */
[----:B------:R-:W0:Y:S01]  /*05c0*/  LDC.64 R2, c[0x0][0x390] ;  /* 0x0000e400ff027b82 */ /* 0x000e220000000a00 */
[----:B------:R-:W-:-:S07]  /*05d0*/  IADD3 R15, PT, PT, R9, R0, RZ ;  /* 0x00000000090f7210 */ /* 0x000fce0007ffe0ff */
[----:B------:R-:W1:Y:S08]  /*05e0*/  LDC.64 R4, c[0x0][0x380] ;  /* 0x0000e000ff047b82 */ /* 0x000e700000000a00 */
[----:B------:R-:W2:Y:S01]  /*05f0*/  LDC.64 R6, c[0x0][0x388] ;  /* 0x0000e200ff067b82 */ /* 0x000ea20000000a00 */
[----:B0-----:R-:W-:-:S05]  /*0600*/  IMAD.WIDE.U32 R2, R0, 0x4, R2 ;  /* 0x0000000400027825 */ /* 0x001fca00078e0002 */
[----:B------:R-:W3:Y:S01]  /*0610*/  LDG.E.CONSTANT R16, desc[UR12][R2.64] ;  /* 0x0000000c02107981 */ /* 0x000ee2000c1e9900 */
[----:B-1----:R-:W-:-:S03]  /*0620*/  IMAD.WIDE R4, R15, 0x4, R4 ;  /* 0x000000040f047825 */ /* 0x002fc600078e0204 */
[----:B------:R-:W4:Y:S04]  /*0630*/  LDG.E.CONSTANT R21, desc[UR12][R2.64+0x4] ;  /* 0x0000040c02157981 */ /* 0x000f28000c1e9900 */
[----:B------:R-:W3:Y:S01]  /*0640*/  LDG.E.CONSTANT R12, desc[UR12][R4.64] ;  /* 0x0000000c040c7981 */ /* 0x000ee2000c1e9900 */
[----:B--2---:R-:W-:-:S03]  /*0650*/  IMAD.WIDE R6, R15, 0x4, R6 ;  /* 0x000000040f067825 */ /* 0x004fc600078e0206 */
[----:B------:R-:W4:Y:S04]  /*0660*/  LDG.E.CONSTANT R19, desc[UR12][R4.64+0x4] ;  /* 0x0000040c04137981 */ /* 0x000f28000c1e9900 */
[----:B------:R-:W2:Y:S04]  /*0670*/  LDG.E.CONSTANT R17, desc[UR12][R6.64] ;  /* 0x0000000c06117981 */ /* 0x000ea8000c1e9900 */
[----:B------:R-:W5:Y:S04]  /*0680*/  LDG.E.CONSTANT R20, desc[UR12][R6.64+0x4] ;  /* 0x0000040c06147981 */ /* 0x000f68000c1e9900 */
[----:B------:R-:W5:Y:S04]  /*0690*/  LDG.E.CONSTANT R15, desc[UR12][R2.64+0x8] ;  /* 0x0000080c020f7981 */ /* 0x000f68000c1e9900 */
[----:B------:R-:W5:Y:S04]  /*06a0*/  LDG.E.CONSTANT R23, desc[UR12][R4.64+0x8] ;  /* 0x0000080c04177981 */ /* 0x000f68000c1e9900 */
[----:B------:R-:W5:Y:S04]  /*06b0*/  LDG.E.CONSTANT R10, desc[UR12][R6.64+0x8] ;  /* 0x0000080c060a7981 */ /* 0x000f68000c1e9900 */
[----:B------:R-:W5:Y:S04]  /*06c0*/  LDG.E.CONSTANT R22, desc[UR12][R2.64+0xc] ;  /* 0x00000c0c02167981 */ /* 0x000f68000c1e9900 */
[----:B------:R-:W5:Y:S04]  /*06d0*/  LDG.E.CONSTANT R25, desc[UR12][R4.64+0xc] ;  /* 0x00000c0c04197981 */ /* 0x000f68000c1e9900 */
[----:B------:R-:W5:Y:S01]  /*06e0*/  LDG.E.CONSTANT R27, desc[UR12][R6.64+0xc] ;  /* 0x00000c0c061b7981 */ /* 0x000f62000c1e9900 */
[----:B------:R-:W-:Y:S01]  /*06f0*/  IADD3 R0, PT, PT, R0, 0x4, RZ ;  /* 0x0000000400007810 */ /* 0x000fe20007ffe0ff */
[----:B---3--:R-:W-:-:S04]  /*0700*/  FFMA R12, R12, R16, R13 ;  /* 0x000000100c0c7223 */ /* 0x008fc8000000000d */
[----:B----4-:R-:W-:Y:S01]  /*0710*/  FFMA R12, R19, R21, R12 ;  /* 0x00000015130c7223 */ /* 0x010fe2000000000c */
[----:B--2---:R-:W-:-:S04]  /*0720*/  FFMA R17, R17, R16, R14 ;  /* 0x0000001011117223 */ /* 0x004fc8000000000e */
[----:B-----5:R-:W-:Y:S01]  /*0730*/  FFMA R17, R20, R21, R17 ;  /* 0x0000001514117223 */ /* 0x020fe20000000011 */
[----:B------:R-:W-:-:S03]  /*0740*/  FFMA R12, R23, R15, R12 ;  /* 0x0000000f170c7223 */ /* 0x000fc6000000000c */
[----:B------:R-:W-:Y:S01]  /*0750*/  FFMA R10, R10, R15, R17 ;  /* 0x0000000f0a0a7223 */ /* 0x000fe20000000011 */
[----:B------:R-:W-:-:S03]  /*0760*/  FFMA R13, R25, R22, R12 ;  /* 0x00000016190d7223 */ /* 0x000fc6000000000c */
[----:B------:R-:W-:-:S07]  /*0770*/  FFMA R14, R27, R22, R10 ;  /* 0x000000161b0e7223 */ /* 0x000fce000000000a */
.L_x_5:
[----:B------:R-:W-:Y:S05]  /*0780*/  @!P1 BRA `(.L_x_4) ;  /* 0x0000000000849947 */ /* 0x000fea0003800000 */
[----:B------:R-:W-:Y:S01]  /*0790*/  ISETP.NE.AND P0, PT, R18, 0x1, PT ;  /* 0x000000011200780c */ /* 0x000fe20003f05270 */
[----:B------:R-:W0:Y:S01]  /*07a0*/  LDC.64 R16, c[0x0][0x380] ;  /* 0x0000e000ff107b82 */ /* 0x000e220000000a00 */
[----:B------:R-:W-:-:S04]  /*07b0*/  LOP3.LUT R11, R11, 0x1, RZ, 0xc0, !PT ;  /* 0x000000010b0b7812 */ /* 0x000fc800078ec0ff */
[----:B------:R-:W-:-:S03]  /*07c0*/  ISETP.NE.U32.AND P1, PT, R11, 0x1, PT ;  /* 0x000000010b00780c */ /* 0x000fc60003f25070 */
[----:B------:R-:W1:Y:S04]  /*07d0*/  LDC.64 R2, c[0x0][0x388] ;  /* 0x0000e200ff027b82 */ /* 0x000e680000000a00 */
[----:B------:R-:W-:-:S04]  /*07e0*/  @P0 IADD3 R15, PT, PT, R9, R0, RZ ;  /* 0x00000000090f0210 */ /* 0x000fc80007ffe0ff */
[----:B------:R-:W2:Y:S08]  /*07f0*/  @P0 LDC.64 R18, c[0x0][0x390] ;  /* 0x0000e400ff120b82 */ /* 0x000eb00000000a00 */
[----:B------:R-:W3:Y:S01]  /*0800*/  @!P1 LDC.64 R10, c[0x0][0x390] ;  /* 0x0000e400ff0a9b82 */ /* 0x000ee20000000a00 */
[----:B0-----:R-:W-:-:S05]  /*0810*/  @P0 IMAD.WIDE R16, R15, 0x4, R16 ;  /* 0x000000040f100825 */ /* 0x001fca00078e0210 */
[----:B------:R-:W4:Y:S02]  /*0820*/  @P0 LDG.E.CONSTANT R20, desc[UR12][R16.64] ;  /* 0x0000000c10140981 */ /* 0x000f24000c1e9900 */
[----:B------:R-:W0:Y:S01]  /*0830*/  LDC.64 R6, c[0x0][0x380] ;  /* 0x0000e000ff067b82 */ /* 0x000e220000000a00 */
[----:B-1----:R-:W-:Y:S01]  /*0840*/  @P0 IMAD.WIDE R2, R15, 0x4, R2 ;  /* 0x000000040f020825 */ /* 0x002fe200078e0202 */
[----:B------:R-:W5:Y:S04]  /*0850*/  @P0 LDG.E.CONSTANT R22, desc[UR12][R16.64+0x4] ;  /* 0x0000040c10160981 */ /* 0x000f68000c1e9900 */
[----:B------:R-:W5:Y:S02]  /*0860*/  @P0 LDG.E.CONSTANT R21, desc[UR12][R2.64] ;  /* 0x0000000c02150981 */ /* 0x000f64000c1e9900 */
[----:B------:R-:W1:Y:S01]  /*0870*/  LDC.64 R4, c[0x0][0x388] ;  /* 0x0000e200ff047b82 */ /* 0x000e620000000a00 */
[C---:B--2---:R-:W-:Y:S01]  /*0880*/  @P0 IMAD.WIDE.U32 R18, R0.reuse, 0x4, R18 ;  /* 0x0000000400120825 */ /* 0x044fe200078e0012 */
[----:B------:R-:W-:Y:S01]  /*0890*/  @P0 IADD3 R0, PT, PT, R0, 0x2, RZ ;  /* 0x0000000200000810 */ /* 0x000fe20007ffe0ff */
[----:B------:R-:W2:Y:S03]  /*08a0*/  @P0 LDG.E.CONSTANT R23, desc[UR12][R2.64+0x4] ;  /* 0x0000040c02170981 */ /* 0x000ea6000c1e9900 */
[----:B------:R-:W-:Y:S01]  /*08b0*/  @!P1 IADD3 R9, PT, PT, R9, R0, RZ ;  /* 0x0000000009099210 */ /* 0x000fe20007ffe0ff */
[----:B------:R-:W4:Y:S01]  /*08c0*/  @P0 LDG.E.CONSTANT R12, desc[UR12][R18.64] ;  /* 0x0000000c120c0981 */ /* 0x000f22000c1e9900 */
[----:B---3--:R-:W-:-:S03]  /*08d0*/  @!P1 IMAD.WIDE.U32 R10, R0, 0x4, R10 ;  /* 0x00000004000a9825 */ /* 0x008fc600078e000a */
[----:B------:R-:W3:Y:S04]  /*08e0*/  @P0 LDG.E.CONSTANT R15, desc[UR12][R18.64+0x4] ;  /* 0x0000040c120f0981 */ /* 0x000ee8000c1e9900 */
[----:B------:R-:W2:Y:S01]  /*08f0*/  @!P1 LDG.E.CONSTANT R10, desc[UR12][R10.64] ;  /* 0x0000000c0a0a9981 */ /* 0x000ea2000c1e9900 */
[----:B0-----:R-:W-:-:S06]  /*0900*/  @!P1 IMAD.WIDE R6, R9, 0x4, R6 ;  /* 0x0000000409069825 */ /* 0x001fcc00078e0206 */
[----:B------:R-:W2:Y:S01]  /*0910*/  @!P1 LDG.E.CONSTANT R6, desc[UR12][R6.64] ;  /* 0x0000000c06069981 */ /* 0x000ea2000c1e9900 */
[----:B-1----:R-:W-:-:S06]  /*0920*/  @!P1 IMAD.WIDE R4, R9, 0x4, R4 ;  /* 0x0000000409049825 */ /* 0x002fcc00078e0204 */
[----:B------:R-:W2:Y:S01]  /*0930*/  @!P1 LDG.E.CONSTANT R5, desc[UR12][R4.64] ;  /* 0x0000000c04059981 */ /* 0x000ea2000c1e9900 */
[-C--:B----4-:R-:W-:Y:S01]  /*0940*/  @P0 FFMA R9, R20, R12.reuse, R13 ;  /* 0x0000000c14090223 */ /* 0x090fe2000000000d */
[----:B-----5:R-:W-:-:S03]  /*0950*/  @P0 FFMA R12, R21, R12, R14 ;  /* 0x0000000c150c0223 */ /* 0x020fc6000000000e */
[-C--:B---3--:R-:W-:Y:S01]  /*0960*/  @P0 FFMA R13, R22, R15.reuse, R9 ;  /* 0x0000000f160d0223 */ /* 0x088fe20000000009 */
[----:B--2---:R-:W-:-:S03]  /*0970*/  @P0 FFMA R14, R23, R15, R12 ;  /* 0x0000000f170e0223 */ /* 0x004fc6000000000c */
[-C--:B------:R-:W-:Y:S01]  /*0980*/  @!P1 FFMA R13, R6, R10.reuse, R13 ;  /* 0x0000000a060d9223 */ /* 0x080fe2000000000d */
[----:B------:R-:W-:-:S07]  /*0990*/  @!P1 FFMA R14, R5, R10, R14 ;  /* 0x0000000a050e9223 */ /* 0x000fce000000000e */
.L_x_4:
[----:B------:R-:W-:-:S07]  /*09a0*/  FFMA R13, R14, 0.5, R13 ;  /* 0x3f0000000e0d7823 */ /* 0x000fce000000000d */
.L_x_1:
[----:B------:R-:W0:Y:S02]  /*09b0*/  LDC.64 R2, c[0x0][0x398] ;  /* 0x0000e600ff027b82 */ /* 0x000e240000000a00 */
[----:B0-----:R-:W-:-:S05]  /*09c0*/  IMAD.WIDE R8, R8, 0x4, R2 ;  /* 0x0000000408087825 */ /* 0x001fca00078e0202 */
[----:B------:R-:W-:Y:S01]  /*09d0*/  STG.E desc[UR12][R8.64], R13 ;  /* 0x0000000d08007986 */ /* 0x000fe2000c10190c */
[----:B------:R-:W-:Y:S05]  /*09e0*/  EXIT ;  /* 0x000000000000794d */ /* 0x000fea0003800000 */
.L_x_6:
        /* <DEDUP_REMOVED lines=9> */
.L_x_15:


//--------------------- .text._Z21nkat_star_gemm_simplePKfS0_Pfii --------------------------
	.section	.text._Z21nkat_star_gemm_simplePKfS0_Pfii,"ax",@progbits
	.align	128
        .global         _Z21nkat_star_gemm_simplePKfS0_Pfii
        .type           _Z21nkat_star_gemm_simplePKfS0_Pfii,@function
        .size           _Z21nkat_star_gemm_simplePKfS0_Pfii,(.L_x_16 - _Z21nkat_star_gemm_simplePKfS0_Pfii)
        .other          _Z21nkat_star_gemm_simplePKfS0_Pfii,@"STO_CUDA_ENTRY STV_DEFAULT"
_Z21nkat_star_gemm_simplePKfS0_Pfii:
.text._Z21nkat_star_gemm_simplePKfS0_Pfii:
        /* <DEDUP_REMOVED lines=8> */
[----:B------:R-:W0:Y:S01]  /*0080*/  LDCU UR8, c[0x0][0x39c] ;  /* 0x00007380ff0877ac */ /* 0x000e220008000800 */
[----:B------:R-:W-:Y:S01]  /*0090*/  HFMA2 R15, -RZ, RZ, 0, 0 ;  /* 0x00000000ff0f7431 */ /* 0x000fe200000001ff */
[----:B------:R-:W1:Y:S01]  /*00a0*/  LDCU.64 UR16, c[0x0][0x358] ;  /* 0x00006b00ff1077ac */ /* 0x000e620008000a00 */
[----:B0-----:R-:W-:-:S09]  /*00b0*/  UISETP.GE.AND UP0, UPT, UR8, 0x1, UPT ;  /* 0x000000010800788c */ /* 0x001fd2000bf06270 */
[----:B-1----:R-:W-:Y:S05]  /*00c0*/  BRA.U !UP0, `(.L_x_7) ;  /* 0x0000000908647547 */ /* 0x002fea000b800000 */
[----:B------:R-:W-:Y:S02]  /*00d0*/  UISETP.GE.U32.AND UP1, UPT, UR8, 0x10, UPT ;  /* 0x000000100800788c */ /* 0x000fe4000bf26070 */
[----:B------:R-:W-:Y:S01]  /*00e0*/  IMAD R7, R0, UR8, RZ ;  /* 0x0000000800077c24 */ /* 0x000fe2000f8e02ff */
[----:B------:R-:W-:Y:S01]  /*00f0*/  ULOP3.LUT UR9, UR8, 0xf, URZ, 0xc0, !UPT ;  /* 0x0000000f08097892 */ /* 0x000fe2000f8ec0ff */
[----:B------:R-:W-:Y:S02]  /*0100*/  MOV R15, RZ ;  /* 0x000000ff000f7202 */ /* 0x000fe40000000f00 */
[----:B------:R-:W-:Y:S01]  /*0110*/  MOV R8, RZ ;  /* 0x000000ff00087202 */ /* 0x000fe20000000f00 */
[----:B------:R-:W-:Y:S02]  /*0120*/  UISETP.NE.AND UP0, UPT, UR9, URZ, UPT ;  /* 0x000000ff0900728c */ /* 0x000fe4000bf05270 */
[----:B------:R-:W-:Y:S09]  /*0130*/  BRA.U !UP1, `(.L_x_8) ;  /* 0x0000000509147547 */ /* 0x000ff2000b800000 */
[----:B------:R-:W0:Y:S01]  /*0140*/  LDCU.128 UR12, c[0x0][0x380] ;  /* 0x00007000ff0c77ac */ /* 0x000e220008000c00 */
[----:B------:R-:W-:Y:S02]  /*0150*/  MOV R15, RZ ;  /* 0x000000ff000f7202 */ /* 0x000fe40000000f00 */
[----:B------:R-:W-:Y:S01]  /*0160*/  MOV R6, R7 ;  /* 0x0000000700067202 */ /* 0x000fe20000000f00 */
[----:B------:R-:W-:-:S04]  /*0170*/  ULOP3.LUT UR10, UR8, 0x7ffffff0, URZ, 0xc0, !UPT ;  /* 0x7ffffff0080a7892 */ /* 0x000fc8000f8ec0ff */
[----:B------:R-:W-:Y:S02]  /*0180*/  UIADD3 UR11, UPT, UPT, -UR10, URZ, URZ ;  /* 0x000000ff0a0b7290 */ /* 0x000fe4000fffe1ff */
[----:B------:R-:W-:Y:S01]  /*0190*/  MOV R8, UR10 ;  /* 0x0000000a00087c02 */ /* 0x000fe20008000f00 */
[----:B0-----:R-:W-:Y:S02]  /*01a0*/  UIADD3 UR4, UP2, UPT, UR14, 0x20, URZ ;  /* 0x000000200e047890 */ /* 0x001fe4000ff5e0ff */
[----:B------:R-:W-:Y:S02]  /*01b0*/  UIADD3 UR6, UP1, UPT, UR12, 0x20, URZ ;  /* 0x000000200c067890 */ /* 0x000fe4000ff3e0ff */
[----:B------:R-:W-:Y:S02]  /*01c0*/  UIADD3.X UR5, UPT, UPT, URZ, UR15, URZ, UP2, !UPT ;  /* 0x0000000fff057290 */ /* 0x000fe400097fe4ff */
[----:B------:R-:W-:Y:S01]  /*01d0*/  MOV R2, UR4 ;  /* 0x0000000400027c02 */ /* 0x000fe20008000f00 */
[----:B------:R-:W-:-:S03]  /*01e0*/  UIADD3.X UR7, UPT, UPT, URZ, UR13, URZ, UP1, !UPT ;  /* 0x0000000dff077290 */ /* 0x000fc60008ffe4ff */
[----:B------:R-:W-:-:S09]  /*01f0*/  MOV R3, UR5 ;  /* 0x0000000500037c02 */ /* 0x000fd20008000f00 */
.L_x_9:
[----:B------:R-:W-:Y:S01]  /*0200*/  MOV R4, UR6 ;  /* 0x0000000600047c02 */ /* 0x000fe20008000f00 */
[----:B------:R-:W2:Y:S01]  /*0210*/  LDG.E.CONSTANT R17, desc[UR16][R2.64+-0x20] ;  /* 0xffffe01002117981 */ /* 0x000ea2000c1e9900 */
[----:B------:R-:W-:-:S03]  /*0220*/  MOV R5, UR7 ;  /* 0x0000000700057c02 */ /* 0x000fc60008000f00 */
[----:B------:R-:W3:Y:S01]  /*0230*/  LDG.E.CONSTANT R25, desc[UR16][R2.64+-0x1c] ;  /* 0xffffe41002197981 */ /* 0x000ee2000c1e9900 */
[----:B------:R-:W-:-:S03]  /*0240*/  IMAD.WIDE R4, R6, 0x4, R4 ;  /* 0x0000000406047825 */ /* 0x000fc600078e0204 */
[----:B------:R-:W4:Y:S04]  /*0250*/  LDG.E.CONSTANT R19, desc[UR16][R2.64+-0x18] ;  /* 0xffffe81002137981 */ /* 0x000f28000c1e9900 */
[----:B------:R-:W2:Y:S04]  /*0260*/  LDG.E.CONSTANT R16, desc[UR16][R4.64+-0x20] ;  /* 0xffffe01004107981 */ /* 0x000ea8000c1e9900 */
[----:B------:R-:W3:Y:S04]  /*0270*/  LDG.E.CONSTANT R18, desc[UR16][R4.64+-0x1c] ;  /* 0xffffe41004127981 */ /* 0x000ee8000c1e9900 */
[----:B------:R-:W4:Y:S04]  /*0280*/  LDG.E.CONSTANT R20, desc[UR16][R4.64+-0x18] ;  /* 0xffffe81004147981 */ /* 0x000f28000c1e9900 */
[----:B------:R-:W5:Y:S04]  /*0290*/  LDG.E.CONSTANT R22, desc[UR16][R2.64+-0x14] ;  /* 0xffffec1002167981 */ /* 0x000f68000c1e9900 */
        /* <DEDUP_REMOVED lines=8> */
[----:B------:R-:W5:Y:S01]  /*0320*/  LDG.E.CONSTANT R14, desc[UR16][R4.64+-0x4] ;  /* 0xfffffc10040e7981 */ /* 0x000f62000c1e9900 */
[----:B--2---:R-:W-:-:S03]  /*0330*/  FFMA R17, R16, R17, R15 ;  /* 0x0000001110117223 */ /* 0x004fc6000000000f */
[----:B------:R-:W2:Y:S04]  /*0340*/  LDG.E.CONSTANT R15, desc[UR16][R2.64] ;  /* 0x00000010020f7981 */ /* 0x000ea8000c1e9900 */
[----:B------:R-:W2:Y:S01]  /*0350*/  LDG.E.CONSTANT R16, desc[UR16][R4.64] ;  /* 0x0000001004107981 */ /* 0x000ea2000c1e9900 */
[----:B---3--:R-:W-:-:S03]  /*0360*/  FFMA R25, R18, R25, R17 ;  /* 0x0000001912197223 */ /* 0x008fc60000000011 */
[----:B------:R-:W3:Y:S01]  /*0370*/  LDG.E.CONSTANT R17, desc[UR16][R2.64+0x4] ;  /* 0x0000041002117981 */ /* 0x000ee2000c1e9900 */
[----:B----4-:R-:W-:-:S03]  /*0380*/  FFMA R26, R20, R19, R25 ;  /* 0x00000013141a7223 */ /* 0x010fc60000000019 */
[----:B------:R-:W3:Y:S04]  /*0390*/  LDG.E.CONSTANT R18, desc[UR16][R4.64+0x4] ;  /* 0x0000041004127981 */ /* 0x000ee8000c1e9900 */
[----:B------:R-:W4:Y:S01]  /*03a0*/  LDG.E.CONSTANT R20, desc[UR16][R2.64+0x8] ;  /* 0x0000081002147981 */ /* 0x000f22000c1e9900 */
[----:B-----5:R-:W-:-:S03]  /*03b0*/  FFMA R25, R21, R22, R26 ;  /* 0x0000001615197223 */ /* 0x020fc6000000001a */
[----:B------:R-:W4:Y:S04]  /*03c0*/  LDG.E.CONSTANT R19, desc[UR16][R4.64+0x8] ;  /* 0x0000081004137981 */ /* 0x000f28000c1e9900 */
[----:B------:R-:W5:Y:S01]  /*03d0*/  LDG.E.CONSTANT R22, desc[UR16][R2.64+0xc] ;  /* 0x00000c1002167981 */ /* 0x000f62000c1e9900 */
[----:B------:R-:W-:-:S03]  /*03e0*/  FFMA R25, R24, R23, R25 ;  /* 0x0000001718197223 */ /* 0x000fc60000000019 */
[----:B------:R-:W5:Y:S04]  /*03f0*/  LDG.E.CONSTANT R21, desc[UR16][R4.64+0xc] ;  /* 0x00000c1004157981 */ /* 0x000f68000c1e9900 */
[----:B------:R-:W5:Y:S01]  /*0400*/  LDG.E.CONSTANT R24, desc[UR16][R2.64+0x10] ;  /* 0x0000101002187981 */ /* 0x000f62000c1e9900 */
[----:B------:R-:W-:-:S03]  /*0410*/  FFMA R25, R10, R9, R25 ;  /* 0x000000090a197223 */ /* 0x000fc60000000019 */
[----:B------:R-:W5:Y:S04]  /*0420*/  LDG.E.CONSTANT R23, desc[UR16][R4.64+0x10] ;  /* 0x0000101004177981 */ /* 0x000f68000c1e9900 */
[----:B------:R-:W5:Y:S01]  /*0430*/  LDG.E.CONSTANT R10, desc[UR16][R2.64+0x14] ;  /* 0x00001410020a7981 */ /* 0x000f62000c1e9900 */
[----:B------:R-:W-:-:S03]  /*0440*/  FFMA R27, R12, R11, R25 ;  /* 0x0000000b0c1b7223 */ /* 0x000fc60000000019 */
[----:B------:R-:W5:Y:S04]  /*0450*/  LDG.E.CONSTANT R9, desc[UR16][R4.64+0x14] ;  /* 0x0000141004097981 */ /* 0x000f68000c1e9900 */
[----:B------:R-:W5:Y:S04]  /*0460*/  LDG.E.CONSTANT R11, desc[UR16][R2.64+0x18] ;  /* 0x00001810020b7981 */ /* 0x000f68000c1e9900 */
[----:B------:R-:W5:Y:S04]  /*0470*/  LDG.E.CONSTANT R12, desc[UR16][R4.64+0x18] ;  /* 0x00001810040c7981 */ /* 0x000f68000c1e9900 */
[----:B------:R-:W5:Y:S04]  /*0480*/  LDG.E.CONSTANT R25, desc[UR16][R4.64+0x1c] ;  /* 0x00001c1004197981 */ /* 0x000f68000c1e9900 */
[----:B------:R0:W5:Y:S01]  /*0490*/  LDG.E.CONSTANT R26, desc[UR16][R2.64+0x1c] ;  /* 0x00001c10021a7981 */ /* 0x000162000c1e9900 */
[----:B------:R-:W-:Y:S01]  /*04a0*/  FFMA R13, R14, R13, R27 ;  /* 0x0000000d0e0d7223 */ /* 0x000fe2000000001b */
[----:B------:R-:W-:-:S04]  /*04b0*/  UIADD3 UR11, UPT, UPT, UR11, 0x10, URZ ;  /* 0x000000100b0b7890 */ /* 0x000fc8000fffe0ff */
[----:B------:R-:W-:Y:S01]  /*04c0*/  UISETP.NE.AND UP1, UPT, UR11, URZ, UPT ;  /* 0x000000ff0b00728c */ /* 0x000fe2000bf25270 */
[----:B0-----:R-:W-:Y:S02]  /*04d0*/  IADD3 R2, P0, PT, R2, 0x40, RZ ;  /* 0x0000004002027810 */ /* 0x001fe40007f1e0ff */
[----:B------:R-:W-:Y:S02]  /*04e0*/  IADD3 R6, PT, PT, R6, 0x10, RZ ;  /* 0x0000001006067810 */ /* 0x000fe40007ffe0ff */
[----:B------:R-:W-:Y:S01]  /*04f0*/  IADD3.X R3, PT, PT, RZ, R3, RZ, P0, !PT ;  /* 0x00000003ff037210 */ /* 0x000fe200007fe4ff */
[----:B--2---:R-:W-:-:S04]  /*0500*/  FFMA R13, R16, R15, R13 ;  /* 0x0000000f100d7223 */ /* 0x004fc8000000000d */
[----:B---3--:R-:W-:-:S04]  /*0510*/  FFMA R18, R18, R17, R13 ;  /* 0x0000001112127223 */ /* 0x008fc8000000000d */
[----:B----4-:R-:W-:-:S04]  /*0520*/  FFMA R18, R19, R20, R18 ;  /* 0x0000001413127223 */ /* 0x010fc80000000012 */
[----:B-----5:R-:W-:-:S04]  /*0530*/  FFMA R18, R21, R22, R18 ;  /* 0x0000001615127223 */ /* 0x020fc80000000012 */
[----:B------:R-:W-:-:S04]  /*0540*/  FFMA R18, R23, R24, R18 ;  /* 0x0000001817127223 */ /* 0x000fc80000000012 */
[----:B------:R-:W-:-:S04]  /*0550*/  FFMA R9, R9, R10, R18 ;  /* 0x0000000a09097223 */ /* 0x000fc80000000012 */
[----:B------:R-:W-:-:S04]  /*0560*/  FFMA R12, R12, R11, R9 ;  /* 0x0000000b0c0c7223 */ /* 0x000fc80000000009 */
[----:B------:R-:W-:Y:S01]  /*0570*/  FFMA R15, R25, R26, R12 ;  /* 0x0000001a190f7223 */ /* 0x000fe2000000000c */
[----:B------:R-:W-:Y:S06]  /*0580*/  BRA.U UP1, `(.L_x_9) ;  /* 0xfffffffd011c7547 */ /* 0x000fec000b83ffff */
.L_x_8:
[----:B------:R-:W-:Y:S05]  /*0590*/  BRA.U !UP0, `(.L_x_7) ;  /* 0x0000000508307547 */ /* 0x000fea000b800000 */
[----:B------:R-:W-:Y:S02]  /*05a0*/  UISETP.GE.U32.AND UP0, UPT, UR9, 0x8, UPT ;  /* 0x000000080900788c */ /* 0x000fe4000bf06070 */
[----:B------:R-:W-:-:S04]  /*05b0*/  ULOP3.LUT UR5, UR8, 0x7, URZ, 0xc0, !UPT ;  /* 0x0000000708057892 */ /* 0x000fc8000f8ec0ff */
[----:B------:R-:W-:-:S03]  /*05c0*/  UISETP.NE.AND UP1, UPT, UR5, URZ, UPT ;  /* 0x000000ff0500728c */ /* 0x000fc6000bf25270 */
[----:B------:R-:W-:Y:S08]  /*05d0*/  BRA.U !UP0, `(.L_x_10) ;  /* 0x0000000108787547 */ /* 0x000ff0000b800000 */
[----:B------:R-:W0:Y:S01]  /*05e0*/  LDC.64 R2, c[0x0][0x380] ;  /* 0x0000e000ff027b82 */ /* 0x000e220000000a00 */
[----:B------:R-:W-:-:S07]  /*05f0*/  IADD3 R9, PT, PT, R7, R8, RZ ;  /* 0x0000000807097210 */ /* 0x000fce0007ffe0ff */
[----:B------:R-:W1:Y:S01]  /*0600*/  LDC.64 R4, c[0x0][0x388] ;  /* 0x0000e200ff047b82 */ /* 0x000e620000000a00 */
[----:B0-----:R-:W-:-:S05]  /*0610*/  IMAD.WIDE R2, R9, 0x4, R2 ;  /* 0x0000000409027825 */ /* 0x001fca00078e0202 */
[----:B------:R-:W2:Y:S01]  /*0620*/  LDG.E.CONSTANT R10, desc[UR16][R2.64] ;  /* 0x00000010020a7981 */ /* 0x000ea2000c1e9900 */
[----:B-1----:R-:W-:-:S03]  /*0630*/  IMAD.WIDE.U32 R4, R8, 0x4, R4 ;  /* 0x0000000408047825 */ /* 0x002fc600078e0004 */
[----:B------:R-:W3:Y:S04]  /*0640*/  LDG.E.CONSTANT R13, desc[UR16][R2.64+0x4] ;  /* 0x00000410020d7981 */ /* 0x000ee8000c1e9900 */
[----:B------:R-:W2:Y:S04]  /*0650*/  LDG.E.CONSTANT R11, desc[UR16][R4.64] ;  /* 0x00000010040b7981 */ /* 0x000ea8000c1e9900 */
[----:B------:R-:W3:Y:S04]  /*0660*/  LDG.E.CONSTANT R12, desc[UR16][R4.64+0x4] ;  /* 0x00000410040c7981 */ /* 0x000ee8000c1e9900 */
[----:B------:R-:W4:Y:S04]  /*0670*/  LDG.E.CONSTANT R17, desc[UR16][R2.64+0x8] ;  /* 0x0000081002117981 */ /* 0x000f28000c1e9900 */
        /* <DEDUP_REMOVED lines=12> */
[----:B--2---:R-:W-:-:S04]  /*0740*/  FFMA R10, R10, R11, R15 ;  /* 0x0000000b0a0a7223 */ /* 0x004fc8000000000f */
[----:B---3--:R-:W-:-:S04]  /*0750*/  FFMA R10, R13, R12, R10 ;  /* 0x0000000c0d0a7223 */ /* 0x008fc8000000000a */
[----:B----4-:R-:W-:-:S04]  /*0760*/  FFMA R10, R17, R14, R10 ;  /* 0x0000000e110a7223 */ /* 0x010fc8000000000a */
[----:B-----5:R-:W-:-:S04]  /*0770*/  FFMA R10, R19, R16, R10 ;  /* 0x00000010130a7223 */ /* 0x020fc8000000000a */
[----:B------:R-:W-:-:S04]  /*0780*/  FFMA R10, R21, R18, R10 ;  /* 0x00000012150a7223 */ /* 0x000fc8000000000a */
[----:B------:R-:W-:-:S04]  /*0790*/  FFMA R23, R23, R20, R10 ;  /* 0x0000001417177223 */ /* 0x000fc8000000000a */
[----:B------:R-:W-:-:S04]  /*07a0*/  FFMA R6, R6, R9, R23 ;  /* 0x0000000906067223 */ /* 0x000fc80000000017 */
[----:B------:R-:W-:-:S07]  /*07b0*/  FFMA R15, R25, R22, R6 ;  /* 0x00000016190f7223 */ /* 0x000fce0000000006 */
.L_x_10:
        /* <DEDUP_REMOVED lines=17> */
[----:B------:R-:W5:Y:S01]  /*08d0*/  LDG.E.CONSTANT R14, desc[UR16][R4.64+0xc] ;  /* 0x00000c10040e7981 */ /* 0x000f62000c1e9900 */
[----:B------:R-:W-:Y:S01]  /*08e0*/  IADD3 R8, PT, PT, R8, 0x4, RZ ;  /* 0x0000000408087810 */ /* 0x000fe20007ffe0ff */
[----:B--2---:R-:W-:-:S04]  /*08f0*/  FFMA R6, R6, R9, R15 ;  /* 0x0000000906067223 */ /* 0x004fc8000000000f */
[----:B---3--:R-:W-:-:S04]  /*0900*/  FFMA R6, R11, R10, R6 ;  /* 0x0000000a0b067223 */ /* 0x008fc80000000006 */
[----:B----4-:R-:W-:-:S04]  /*0910*/  FFMA R6, R13, R12, R6 ;  /* 0x0000000c0d067223 */ /* 0x010fc80000000006 */
[----:B-----5:R-:W-:-:S07]  /*0920*/  FFMA R15, R17, R14, R6 ;  /* 0x0000000e110f7223 */ /* 0x020fce0000000006 */
.L_x_11:
[----:B------:R-:W-:Y:S05]  /*0930*/  BRA.U !UP1, `(.L_x_7) ;  /* 0x0000000109487547 */ /* 0x000fea000b800000 */
[----:B------:R-:W0:Y:S01]  /*0940*/  LDC.64 R2, c[0x0][0x388] ;  /* 0x0000e200ff027b82 */ /* 0x000e220000000a00 */
[----:B------:R-:W-:Y:S01]  /*0950*/  IADD3 R7, PT, PT, R7, R8, RZ ;  /* 0x0000000807077210 */ /* 0x000fe20007ffe0ff */
[----:B------:R-:W-:-:S06]  /*0960*/  UIADD3 UR4, UPT, UPT, -UR4, URZ, URZ ;  /* 0x000000ff04047290 */ /* 0x000fcc000fffe1ff */
[----:B------:R-:W1:Y:S01]  /*0970*/  LDC.64 R10, c[0x0][0x380] ;  /* 0x0000e000ff0a7b82 */ /* 0x000e620000000a00 */
[----:B0-----:R-:W-:-:S03]  /*0980*/  IMAD.WIDE.U32 R2, R8, 0x4, R2 ;  /* 0x0000000408027825 */ /* 0x001fc600078e0002 */
[----:B------:R-:W-:Y:S02]  /*0990*/  MOV R6, R2 ;  /* 0x0000000200067202 */ /* 0x000fe40000000f00 */
[----:B------:R-:W-:-:S07]  /*09a0*/  MOV R5, R3 ;  /* 0x0000000300057202 */ /* 0x000fce0000000f00 */
.L_x_12:
[----:B-1----:R-:W-:Y:S01]  /*09b0*/  IMAD.WIDE R2, R7, 0x4, R10 ;  /* 0x0000000407027825 */ /* 0x002fe200078e020a */
[----:B------:R-:W-:-:S05]  /*09c0*/  MOV R4, R6 ;  /* 0x0000000600047202 */ /* 0x000fca0000000f00 */
[----:B------:R-:W2:Y:S04]  /*09d0*/  LDG.E.CONSTANT R2, desc[UR16][R2.64] ;  /* 0x0000001002027981 */ /* 0x000ea8000c1e9900 */
[----:B------:R0:W2:Y:S01]  /*09e0*/  LDG.E.CONSTANT R4, desc[UR16][R4.64] ;  /* 0x0000001004047981 */ /* 0x0000a2000c1e9900 */
[----:B------:R-:W-:Y:S01]  /*09f0*/  UIADD3 UR4, UPT, UPT, UR4, 0x1, URZ ;  /* 0x0000000104047890 */ /* 0x000fe2000fffe0ff */
[----:B------:R-:W-:Y:S02]  /*0a00*/  IADD3 R6, P0, PT, R6, 0x4, RZ ;  /* 0x0000000406067810 */ /* 0x000fe40007f1e0ff */
[----:B------:R-:W-:Y:S01]  /*0a10*/  IADD3 R7, PT, PT, R7, 0x1, RZ ;  /* 0x0000000107077810 */ /* 0x000fe20007ffe0ff */
[----:B------:R-:W-:Y:S01]  /*0a20*/  UISETP.NE.AND UP0, UPT, UR4, URZ, UPT ;  /* 0x000000ff0400728c */ /* 0x000fe2000bf05270 */
[----:B0-----:R-:W-:Y:S01]  /*0a30*/  IADD3.X R5, PT, PT, RZ, R5, RZ, P0, !PT ;  /* 0x00000005ff057210 */ /* 0x001fe200007fe4ff */
[----:B--2---:R-:W-:-:S07]  /*0a40*/  FFMA R15, R2, R4, R15 ;  /* 0x00000004020f7223 */ /* 0x004fce000000000f */
[----:B------:R-:W-:Y:S05]  /*0a50*/  BRA.U UP0, `(.L_x_12) ;  /* 0xfffffffd00d47547 */ /* 0x000fea000b83ffff */
.L_x_7:
[----:B------:R-:W0:Y:S02]  /*0a60*/  LDC.64 R2, c[0x0][0x390] ;  /* 0x0000e400ff027b82 */ /* 0x000e240000000a00 */
[----:B0-----:R-:W-:-:S05]  /*0a70*/  IMAD.WIDE R2, R0, 0x4, R2 ;  /* 0x0000000400027825 */ /* 0x001fca00078e0202 */
[----:B------:R-:W-:Y:S01]  /*0a80*/  STG.E desc[UR16][R2.64], R15 ;  /* 0x0000000f02007986 */ /* 0x000fe2000c101910 */
[----:B------:R-:W-:Y:S05]  /*0a90*/  EXIT ;  /* 0x000000000000794d */ /* 0x000fea0003800000 */
.L_x_13:
        /* <DEDUP_REMOVED lines=14> */
.L_x_16:


//--------------------- .nv.shared.reserved.0     --------------------------
	.section	.nv.shared.reserved.0,"aw",@nobits
	.weak		__nv_reservedSMEM_offset_0_alias
	.size		__nv_reservedSMEM_offset_0_alias, 0, 64
	.other		__nv_reservedSMEM_offset_0_alias,@"STO_CUDA_RESERVED_SHARED STV_DEFAULT"
__nv_reservedSMEM_offset_0_alias:
	.zero		0
	.zero		64


//--------------------- .nv.constant0._Z11test_kernelv --------------------------
	.section	.nv.constant0._Z11test_kernelv,"a",@progbits
	.sectionflags	@""
	.align	4
.nv.constant0._Z11test_kernelv:
	.zero		896


//--------------------- .nv.constant0._Z24nkat_star_product_simplePKfS0_S0_Pfii --------------------------
	.section	.nv.constant0._Z24nkat_star_product_simplePKfS0_S0_Pfii,"a",@progbits
	.sectionflags	@""
	.align	4
.nv.constant0._Z24nkat_star_product_simplePKfS0_S0_Pfii:
	.zero		936


//--------------------- .nv.constant0._Z21nkat_star_gemm_simplePKfS0_Pfii --------------------------
	.section	.nv.constant0._Z21nkat_star_gemm_simplePKfS0_Pfii,"a",@progbits
	.sectionflags	@""
	.align	4
.nv.constant0._Z21nkat_star_gemm_simplePKfS0_Pfii:
	.zero		928


//--------------------- SYMBOLS --------------------------

	.type		.nv.reservedSmem.offset0,@object
	.size		.nv.reservedSmem.offset0,0x4
